def matmul_kernel(
    a_ptr,
    b_ptr,
    c_ptr,
    M,
    N,
    K,
    stride_am,
    stride_ak,
    stride_bk,
    stride_bn,
    stride_cm,
    stride_cn,
    BLOCK_M: tl.constexpr,
    BLOCK_N: tl.constexpr,
    BLOCK_K: tl.constexpr,
    GROUP_M: tl.constexpr,
):
    pid = tl.program_id(axis=0)
    num_pid_m = tl.cdiv(M, BLOCK_M)
    num_pid_n = tl.cdiv(N, BLOCK_N)
    num_pid_in_group = GROUP_M * num_pid_n
    group_id = pid // num_pid_in_group
    first_pid_m = group_id * GROUP_M
    group_size_m = min(num_pid_m - first_pid_m, GROUP_M)
    pid_m = first_pid_m + ((pid % num_pid_in_group) % group_size_m)
    pid_n = (pid % num_pid_in_group) // group_size_m

    offs_am = (pid_m * BLOCK_M + tl.arange(0, BLOCK_M)) % M
    offs_bn = (pid_n * BLOCK_N + tl.arange(0, BLOCK_N)) % N
    offs_k = tl.arange(0, BLOCK_K)
    a_ptrs = a_ptr + offs_am[:, None] * stride_am + offs_k[None, :] * stride_ak
    b_ptrs = b_ptr + offs_k[:, None] * stride_bk + offs_bn[None, :] * stride_bn

    acc = tl.zeros((BLOCK_M, BLOCK_N), dtype=tl.float32)
    for kk in range(0, tl.cdiv(K, BLOCK_K)):
        a = tl.load(a_ptrs, mask=offs_k[None, :] < K - kk * BLOCK_K, other=0.0)
        b = tl.load(b_ptrs, mask=offs_k[:, None] < K - kk * BLOCK_K, other=0.0)
        acc = tl.dot(a, b, acc)
        a_ptrs += BLOCK_K * stride_ak
        b_ptrs += BLOCK_K * stride_bk

    c = acc.to(c_ptr.dtype.element_ty)
    offs_cm = pid_m * BLOCK_M + tl.arange(0, BLOCK_M)
    offs_cn = pid_n * BLOCK_N + tl.arange(0, BLOCK_N)
    c_ptrs = c_ptr + offs_cm[:, None] * stride_cm + offs_cn[None, :] * stride_cn
    mask = (offs_cm[:, None] < M) & (offs_cn[None, :] < N)
    tl.store(c_ptrs, c, mask=mask)

# config = {"BLOCK_K": 64, "BLOCK_M": 64, "BLOCK_N": 64, "GROUP_M": 8, "arch": "sm_100", "dtype": "fp16", "num_ctas": 1, "num_stages": 2, "num_warps": 4}
# arch = sm_100


// ===== COMPILED SASS (sm_100a) =====

	.target	sm_100a

	.elftype	@"ET_EXEC"


//--------------------- .note.nv.tkinfo           --------------------------
	.section	.note.nv.tkinfo,"",@"SHT_NOTE"
	.sectionflags	@"SHF_NOTE_NV_TKINFO"
	.tkinfo
        /*0018*/ 	.word	0x00000081
        /*0030*/ 	.string	""
        /*0030*/ 	.string	"ptxas-blackwell"
        /*0030*/ 	.string	"Cuda compilation tools, release 12.9, V12.9.86"
        /*0030*/ 	.string	"Build cuda_12.9.r12.9/compiler.36037853_0"
        /*0030*/ 	.string	"-v  -suppress-debug-info  -lineinfo  -arch sm_100a "



//--------------------- .note.nv.cuver            --------------------------
	.section	.note.nv.cuver,"",@"SHT_NOTE"
	.sectionflags	@"SHF_NOTE_NV_CUVER"
        /*0018*/ 	.short	0x0001
        /*001a*/ 	.short	0x0064
        /*001c*/ 	.short	0x0001
        /*001e*/ 	.short	0x0000
        /*0020*/ 	.short	0x0001
        /*0022*/ 	.short	0x0000


//--------------------- .nv.info                  --------------------------
	.section	.nv.info,"",@"SHT_CUDA_INFO"
	.align	4


	//----- nvinfo : EIATTR_REGCOUNT
	.align		4
        /*0000*/ 	.byte	0x04, 0x2f
        /*0002*/ 	.short	(.L_4 - .L_3)
	.align		4
.L_3:
        /*0004*/ 	.word	index@(matmul_kernel)
        /*0008*/ 	.word	0x000000fe


	//----- nvinfo : EIATTR_FRAME_SIZE
	.align		4
.L_4:
        /*000c*/ 	.byte	0x04, 0x11
        /*000e*/ 	.short	(.L_6 - .L_5)
	.align		4
.L_5:
        /*0010*/ 	.word	index@($__internal_2_$__cuda_sm10x_tcgen05_guardrail_trap_unallocated_columns_being_dealloced)
        /*0014*/ 	.word	0x00000000


	//----- nvinfo : EIATTR_FRAME_SIZE
	.align		4
.L_6:
        /*0018*/ 	.byte	0x04, 0x11
        /*001a*/ 	.short	(.L_8 - .L_7)
	.align		4
.L_7:
        /*001c*/ 	.word	index@($__internal_1_$__cuda_sm10x_tcgen05_guardrail_trap_phase_invalid_during_alloc)
        /*0020*/ 	.word	0x00000000


	//----- nvinfo : EIATTR_FRAME_SIZE
	.align		4
.L_8:
        /*0024*/ 	.byte	0x04, 0x11
        /*0026*/ 	.short	(.L_10 - .L_9)
	.align		4
.L_9:
        /*0028*/ 	.word	index@($__internal_0_$__cuda_sm10x_tcgen05_guardrail_trap_col_being_dealloced_not_returned_by_alloc)
        /*002c*/ 	.word	0x00000000


	//----- nvinfo : EIATTR_FRAME_SIZE
	.align		4
.L_10:
        /*0030*/ 	.byte	0x04, 0x11
        /*0032*/ 	.short	(.L_12 - .L_11)
	.align		4
.L_11:
        /*0034*/ 	.word	index@(matmul_kernel)
        /*0038*/ 	.word	0x00000000


	//----- nvinfo : EIATTR_MIN_STACK_SIZE
	.align		4
.L_12:
        /*003c*/ 	.byte	0x04, 0x12
        /*003e*/ 	.short	(.L_14 - .L_13)
	.align		4
.L_13:
        /*0040*/ 	.word	index@(matmul_kernel)
        /*0044*/ 	.word	0x00000000
.L_14:


//--------------------- .nv.info.matmul_kernel    --------------------------
	.section	.nv.info.matmul_kernel,"",@"SHT_CUDA_INFO"
	.sectionflags	@""
	.align	4


	//----- nvinfo : EIATTR_CUDA_API_VERSION
	.align		4
        /*0000*/ 	.byte	0x04, 0x37
        /*0002*/ 	.short	(.L_16 - .L_15)
.L_15:
        /*0004*/ 	.word	0x00000081


	//----- nvinfo : EIATTR_KPARAM_INFO
	.align		4
.L_16:
        /*0008*/ 	.byte	0x04, 0x17
        /*000a*/ 	.short	(.L_18 - .L_17)
.L_17:
        /*000c*/ 	.word	0x00000000
        /*0010*/ 	.short	0x000d
        /*0012*/ 	.short	0x0048
        /*0014*/ 	.byte	0x00, 0xf4, 0x21, 0x00


	//----- nvinfo : EIATTR_KPARAM_INFO
	.align		4
.L_18:
        /*0018*/ 	.byte	0x04, 0x17
        /*001a*/ 	.short	(.L_20 - .L_19)
.L_19:
        /*001c*/ 	.word	0x00000000
        /*0020*/ 	.short	0x000c
        /*0022*/ 	.short	0x0040
        /*0024*/ 	.byte	0x00, 0xf4, 0x21, 0x00


	//----- nvinfo : EIATTR_KPARAM_INFO
	.align		4
.L_20:
        /*0028*/ 	.byte	0x04, 0x17
        /*002a*/ 	.short	(.L_22 - .L_21)
.L_21:
        /*002c*/ 	.word	0x00000000
        /*0030*/ 	.short	0x000b
        /*0032*/ 	.short	0x0038
        /*0034*/ 	.byte	0x00, 0xf0, 0x11, 0x00


	//----- nvinfo : EIATTR_KPARAM_INFO
	.align		4
.L_22:
        /*0038*/ 	.byte	0x04, 0x17
        /*003a*/ 	.short	(.L_24 - .L_23)
.L_23:
        /*003c*/ 	.word	0x00000000
        /*0040*/ 	.short	0x000a
        /*0042*/ 	.short	0x0034
        /*0044*/ 	.byte	0x00, 0xf0, 0x11, 0x00


	//----- nvinfo : EIATTR_KPARAM_INFO
	.align		4
.L_24:
        /*0048*/ 	.byte	0x04, 0x17
        /*004a*/ 	.short	(.L_26 - .L_25)
.L_25:
        /*004c*/ 	.word	0x00000000
        /*0050*/ 	.short	0x0009
        /*0052*/ 	.short	0x0030
        /*0054*/ 	.byte	0x00, 0xf0, 0x11, 0x00


	//----- nvinfo : EIATTR_KPARAM_INFO
	.align		4
.L_26:
        /*0058*/ 	.byte	0x04, 0x17
        /*005a*/ 	.short	(.L_28 - .L_27)
.L_27:
        /*005c*/ 	.word	0x00000000
        /*0060*/ 	.short	0x0008
        /*0062*/ 	.short	0x002c
        /*0064*/ 	.byte	0x00, 0xf0, 0x11, 0x00


	//----- nvinfo : EIATTR_KPARAM_INFO
	.align		4
.L_28:
        /*0068*/ 	.byte	0x04, 0x17
        /*006a*/ 	.short	(.L_30 - .L_29)
.L_29:
        /*006c*/ 	.word	0x00000000
        /*0070*/ 	.short	0x0007
        /*0072*/ 	.short	0x0028
        /*0074*/ 	.byte	0x00, 0xf0, 0x11, 0x00


	//----- nvinfo : EIATTR_KPARAM_INFO
	.align		4
.L_30:
        /*0078*/ 	.byte	0x04, 0x17
        /*007a*/ 	.short	(.L_32 - .L_31)
.L_31:
        /*007c*/ 	.word	0x00000000
        /*0080*/ 	.short	0x0006
        /*0082*/ 	.short	0x0024
        /*0084*/ 	.byte	0x00, 0xf0, 0x11, 0x00


	//----- nvinfo : EIATTR_KPARAM_INFO
	.align		4
.L_32:
        /*0088*/ 	.byte	0x04, 0x17
        /*008a*/ 	.short	(.L_34 - .L_33)
.L_33:
        /*008c*/ 	.word	0x00000000
        /*0090*/ 	.short	0x0005
        /*0092*/ 	.short	0x0020
        /*0094*/ 	.byte	0x00, 0xf0, 0x11, 0x00


	//----- nvinfo : EIATTR_KPARAM_INFO
	.align		4
.L_34:
        /*0098*/ 	.byte	0x04, 0x17
        /*009a*/ 	.short	(.L_36 - .L_35)
.L_35:
        /*009c*/ 	.word	0x00000000
        /*00a0*/ 	.short	0x0004
        /*00a2*/ 	.short	0x001c
        /*00a4*/ 	.byte	0x00, 0xf0, 0x11, 0x00


	//----- nvinfo : EIATTR_KPARAM_INFO
	.align		4
.L_36:
        /*00a8*/ 	.byte	0x04, 0x17
        /*00aa*/ 	.short	(.L_38 - .L_37)
.L_37:
        /*00ac*/ 	.word	0x00000000
        /*00b0*/ 	.short	0x0003
        /*00b2*/ 	.short	0x0018
        /*00b4*/ 	.byte	0x00, 0xf0, 0x11, 0x00


	//----- nvinfo : EIATTR_KPARAM_INFO
	.align		4
.L_38:
        /*00b8*/ 	.byte	0x04, 0x17
        /*00ba*/ 	.short	(.L_40 - .L_39)
.L_39:
        /*00bc*/ 	.word	0x00000000
        /*00c0*/ 	.short	0x0002
        /*00c2*/ 	.short	0x0010
        /*00c4*/ 	.byte	0x00, 0xf4, 0x21, 0x00


	//----- nvinfo : EIATTR_KPARAM_INFO
	.align		4
.L_40:
        /*00c8*/ 	.byte	0x04, 0x17
        /*00ca*/ 	.short	(.L_42 - .L_41)
.L_41:
        /*00cc*/ 	.word	0x00000000
        /*00d0*/ 	.short	0x0001
        /*00d2*/ 	.short	0x0008
        /*00d4*/ 	.byte	0x00, 0xf4, 0x21, 0x00


	//----- nvinfo : EIATTR_KPARAM_INFO
	.align		4
.L_42:
        /*00d8*/ 	.byte	0x04, 0x17
        /*00da*/ 	.short	(.L_44 - .L_43)
.L_43:
        /*00dc*/ 	.word	0x00000000
        /*00e0*/ 	.short	0x0000
        /*00e2*/ 	.short	0x0000
        /*00e4*/ 	.byte	0x00, 0xf4, 0x21, 0x00


	//----- nvinfo : EIATTR_AT_ENTRY_FRAGMENTS
	.align		4
.L_44:
        /*00e8*/ 	.byte	0x04, 0x4f
        /*00ea*/ 	.short	(.L_46 - .L_45)


	//   ....[0]....
.L_45:
        /*00ec*/ 	.word	0x00000004


	//----- nvinfo : EIATTR_RESERVED_SMEM_USED
	.align		4
.L_46:
        /*00f0*/ 	.byte	0x01, 0x41
	.zero		2


	//----- nvinfo : EIATTR_SPARSE_MMA_MASK
	.align		4
        /*00f4*/ 	.byte	0x03, 0x50
        /*00f6*/ 	.short	0x0000


	//----- nvinfo : EIATTR_TCGEN05_1CTA_USED
	.align		4
        /*00f8*/ 	.byte	0x01, 0x51
	.zero		2


	//----- nvinfo : EIATTR_MAXREG_COUNT
	.align		4
        /*00fc*/ 	.byte	0x03, 0x1b
        /*00fe*/ 	.short	0x00ff


	//----- nvinfo : EIATTR_NUM_BARRIERS
	.align		4
        /*0100*/ 	.byte	0x02, 0x4c
        /*0102*/ 	.byte	0x01
	.zero		1


	//----- nvinfo : EIATTR_INT_WARP_WIDE_INSTR_OFFSETS
	.align		4
        /*0104*/ 	.byte	0x04, 0x31
        /*0106*/ 	.short	(.L_48 - .L_47)


	//   ....[0]....
.L_47:
        /*0108*/ 	.word	0x00002550


	//   ....[1]....
        /*010c*/ 	.word	0x00002560


	//   ....[2]....
        /*0110*/ 	.word	0x00003dd0


	//   ....[3]....
        /*0114*/ 	.word	0x00007450


	//   ....[4]....
        /*0118*/ 	.word	0x000074a0


	//----- nvinfo : EIATTR_COOP_GROUP_MASK_REGIDS
	.align		4
.L_48:
        /*011c*/ 	.byte	0x04, 0x29
        /*011e*/ 	.short	(.L_50 - .L_49)


	//   ....[0]....
.L_49:
        /*0120*/ 	.word	0xffffffff


	//   ....[1]....
        /*0124*/ 	.word	0xffffffff


	//   ....[2]....
        /*0128*/ 	.word	0xffffffff


	//   ....[3]....
        /*012c*/ 	.word	0xffffffff


	//----- nvinfo : EIATTR_COOP_GROUP_INSTR_OFFSETS
	.align		4
.L_50:
        /*0130*/ 	.byte	0x04, 0x28
        /*0132*/ 	.short	(.L_52 - .L_51)


	//   ....[0]....
.L_51:
        /*0134*/ 	.word	0x00000070


	//   ....[1]....
        /*0138*/ 	.word	0x00000330


	//   ....[2]....
        /*013c*/ 	.word	0x000072e0


	//   ....[3]....
        /*0140*/ 	.word	0x00007550


	//----- nvinfo : EIATTR_VRC_CTA_INIT_COUNT
	.align		4
.L_52:
        /*0144*/ 	.byte	0x02, 0x4a
        /*0146*/ 	.byte	0x80
	.zero		1


	//----- nvinfo : EIATTR_MBARRIER_INSTR_OFFSETS
	.align		4
        /*0148*/ 	.byte	0x04, 0x39
        /*014a*/ 	.short	(.L_54 - .L_53)


	//   ....[0]....
.L_53:
        /*014c*/ 	.word	0x00002680
        /*0150*/ 	.word	0x000000ff
        /*0154*/ 	.word	0x00000000
        /*0158*/ 	.short	0x0100
        /*015a*/ 	.byte	0x0b
	.zero		1


	//   ....[1]....
        /*015c*/ 	.word	0x00003e20
        /*0160*/ 	.word	0x000000ff
        /*0164*/ 	.word	0x00008008
        /*0168*/ 	.short	0x0100
        /*016a*/ 	.byte	0x09
	.zero		1


	//   ....[2]....
        /*016c*/ 	.word	0x00004fd0
        /*0170*/ 	.word	0x000000ff
        /*0174*/ 	.word	0x00000000
        /*0178*/ 	.short	0x010a
        /*017a*/ 	.byte	0x0b
	.zero		1


	//   ....[3]....
        /*017c*/ 	.word	0x00006470
        /*0180*/ 	.word	0x000000ff
        /*0184*/ 	.word	0x00000000
        /*0188*/ 	.short	0x010a
        /*018a*/ 	.byte	0x0b
	.zero		1


	//   ....[4]....
        /*018c*/ 	.word	0x00006560
        /*0190*/ 	.word	0x000000ff
        /*0194*/ 	.word	0x00008000
        /*0198*/ 	.short	0x0108
        /*019a*/ 	.byte	0x09
	.zero		1


	//   ....[5]....
        /*019c*/ 	.word	0x00006620
        /*01a0*/ 	.word	0x000000ff
        /*01a4*/ 	.word	0x00008008
        /*01a8*/ 	.short	0x0108
        /*01aa*/ 	.byte	0x09
	.zero		1


	//   ....[6]....
        /*01ac*/ 	.word	0x00007570
        /*01b0*/ 	.word	0x000000ff
        /*01b4*/ 	.word	0x00000000
        /*01b8*/ 	.short	0x010a
        /*01ba*/ 	.byte	0x0b
	.zero		1


	//   ....[7]....
        /*01bc*/ 	.word	0x000075a0
        /*01c0*/ 	.word	0x000000ff
        /*01c4*/ 	.word	0x00000000
        /*01c8*/ 	.short	0x010a
        /*01ca*/ 	.byte	0x0b
	.zero		1


	//----- nvinfo : EIATTR_NUM_MBARRIERS
	.align		4
.L_54:
        /*01cc*/ 	.byte	0x03, 0x38
        /*01ce*/ 	.short	0x0002


	//----- nvinfo : EIATTR_EXIT_INSTR_OFFSETS
	.align		4
        /*01d0*/ 	.byte	0x04, 0x1c
        /*01d2*/ 	.short	(.L_56 - .L_55)


	//   ....[0]....
.L_55:
        /*01d4*/ 	.word	0x00007560


	//----- nvinfo : EIATTR_REQNTID
	.align		4
.L_56:
        /*01d8*/ 	.byte	0x04, 0x10
        /*01da*/ 	.short	(.L_58 - .L_57)
.L_57:
        /*01dc*/ 	.word	0x00000080
        /*01e0*/ 	.word	0x00000001
        /*01e4*/ 	.word	0x00000001


	//----- nvinfo : EIATTR_CRS_STACK_SIZE
	.align		4
.L_58:
        /*01e8*/ 	.byte	0x04, 0x1e
        /*01ea*/ 	.short	(.L_60 - .L_59)
.L_59:
        /*01ec*/ 	.word	0x00000000


	//----- nvinfo : EIATTR_CBANK_PARAM_SIZE
	.align		4
.L_60:
        /*01f0*/ 	.byte	0x03, 0x19
        /*01f2*/ 	.short	0x0050


	//----- nvinfo : EIATTR_PARAM_CBANK
	.align		4
        /*01f4*/ 	.byte	0x04, 0x0a
        /*01f6*/ 	.short	(.L_62 - .L_61)
	.align		4
.L_61:
        /*01f8*/ 	.word	index@(.nv.constant0.matmul_kernel)
        /*01fc*/ 	.short	0x0380
        /*01fe*/ 	.short	0x0050


	//----- nvinfo : EIATTR_SW_WAR
	.align		4
.L_62:
        /*0200*/ 	.byte	0x04, 0x36
        /*0202*/ 	.short	(.L_64 - .L_63)
.L_63:
        /*0204*/ 	.word	0x00000008
.L_64:


//--------------------- .nv.compat                --------------------------
	.section	.nv.compat,"",@"SHT_CUDA_COMPAT_INFO"
	.align	4
        /*0000*/ 	.byte	0x02, 0x02, 0x02, 0x00, 0x02, 0x05, 0x05, 0x00, 0x02, 0x03, 0x00, 0x00, 0x02, 0x06, 0x01, 0x00


//--------------------- .nv.callgraph             --------------------------
	.section	.nv.callgraph,"",@"SHT_CUDA_CALLGRAPH"
	.align	4
	.sectionentsize	8
	.align		4
        /*0000*/ 	.word	0x00000000
	.align		4
        /*0004*/ 	.word	0xffffffff
	.align		4
        /*0008*/ 	.word	0x00000000
	.align		4
        /*000c*/ 	.word	0xfffffffe
	.align		4
        /*0010*/ 	.word	0x00000000
	.align		4
        /*0014*/ 	.word	0xfffffffd
	.align		4
        /*0018*/ 	.word	0x00000000
	.align		4
        /*001c*/ 	.word	0xfffffffc


//--------------------- .text.matmul_kernel       --------------------------
	.section	.text.matmul_kernel,"ax",@progbits
	.align	128
        .global         matmul_kernel
        .type           matmul_kernel,@function
        .size           matmul_kernel,(.L_x_20 - matmul_kernel)
        .other          matmul_kernel,@"STO_CUDA_ENTRY STV_DEFAULT"
matmul_kernel:
.text.matmul_kernel:
[----:B------:R-:W0:Y:S01]  /*0000*/  LDC R1, c[0x0][0x37c] ;  /* 0x0000df00ff017b82 */ /* 0x000e220000000800 */
[----:B------:R-:W1:Y:S01]  /*0010*/  S2R R66, SR_TID.X ;  /* 0x0000000000427919 */ /* 0x000e620000002100 */
[----:B------:R-:W2:Y:S01]  /*0020*/  LDCU.64 UR20, c[0x0][0x358] ;  /* 0x00006b00ff1477ac */ /* 0x000ea20008000a00 */
[----:B-1----:R-:W-:-:S13]  /*0030*/  ISETP.GE.U32.AND P0, PT, R66, 0x20, PT ;  /* 0x000000204200780c */ /* 0x002fda0003f06070 */
[----:B------:R-:W-:Y:S02]  /*0040*/  VOTEU.ANY UP0, P0 ;  /* 0x0000000000ff7886 */ /* 0x000fe40000000100 */
[----:B0-2---:R-:W-:Y:S05]  /*0050*/  BRA.U UP0, `(.L_x_0) ;  /* 0x0000000100b87547 */ /* 0x005fea000b800000 */
[----:B------:R-:W0:Y:S01]  /*0060*/  S2UR UR6, SR_CgaCtaId ;  /* 0x00000000000679c3 */ /* 0x000e220000008800 */
[----:B------:R-:W-:Y:S01]  /*0070*/  NOP ;  /* 0x0000000000007918 */ /* 0x000fe20000000000 */
[----:B------:R-:W-:Y:S02]  /*0080*/  UMOV UR4, 0x40 ;  /* 0x0000004000047882 */ /* 0x000fe40000000000 */
[----:B0-----:R-:W-:-:S09]  /*0090*/  ULEA UR4, UR6, UR4, 0x18 ;  /* 0x0000000406047291 */ /* 0x001fd2000f8ec0ff */
[----:B------:R-:W0:Y:S01]  /*00a0*/  LDS.U8 R0, [UR4] ;  /* 0x00000004ff007984 */ /* 0x000e220008000000 */
[----:B------:R-:W-:Y:S02]  /*00b0*/  UMOV UR4, 0x400 ;  /* 0x0000040000047882 */ /* 0x000fe40000000000 */
[----:B------:R-:W-:Y:S01]  /*00c0*/  ULEA UR4, UR6, UR4, 0x18 ;  /* 0x0000000406047291 */ /* 0x000fe2000f8ec0ff */
[----:B0-----:R-:W-:-:S13]  /*00d0*/  ISETP.NE.AND P0, PT, R0, RZ, PT ;  /* 0x000000ff0000720c */ /* 0x001fda0003f05270 */
[----:B------:R-:W-:Y:S05]  /*00e0*/  @P0 BRA `(.L_x_1) ;  /* 0x00000000007c0947 */ /* 0x000fea0003800000 */
[----:B------:R-:W-:-:S13]  /*00f0*/  ELECT P0, URZ, PT ;  /* 0x0000000000ff782f */ /* 0x000fda0003800000 */
[----:B------:R-:W-:Y:S05]  /*0100*/  @!P0 BRA `(.L_x_2) ;  /* 0x0000000000848947 */ /* 0x000fea0003800000 */
[----:B------:R-:W-:Y:S01]  /*0110*/  UMOV UR5, 0x2 ;  /* 0x0000000200057882 */ /* 0x000fe20000000000 */
[----:B------:R-:W-:Y:S02]  /*0120*/  IMAD.MOV.U32 R4, RZ, RZ, 0x1 ;  /* 0x00000001ff047424 */ /* 0x000fe400078e00ff */
[----:B------:R-:W-:Y:S02]  /*0130*/  IMAD.MOV.U32 R5, RZ, RZ, 0x3 ;  /* 0x00000003ff057424 */ /* 0x000fe400078e00ff */
[----:B------:R-:W-:Y:S04]  /*0140*/  DEPBAR.LE SB0, 0x36 ;  /* 0x00008d800000791a */ /* 0x000fe80000000000 */
[----:B------:R-:W0:Y:S02]  /*0150*/  UTCATOMSWS.FIND_AND_SET.ALIGN UP1, UR5, UR5 ;  /* 0x00000005000575e3 */ /* 0x000e240008020800 */
[----:B0-----:R-:W-:-:S04]  /*0160*/  PLOP3.LUT P0, PT, PT, PT, UP1, 0x80, 0x8 ;  /* 0x000000000008781c */ /* 0x001fc80003f0f018 */
[----:B------:R-:W-:-:S04]  /*0170*/  SEL R0, RZ, 0xffffffff, !P0 ;  /* 0xffffffffff007807 */ /* 0x000fc80004000000 */
[----:B------:R-:W-:Y:S01]  /*0180*/  ISETP.NE.AND P0, PT, R0, RZ, PT ;  /* 0x000000ff0000720c */ /* 0x000fe20003f05270 */
[----:B------:R-:W-:-:S12]  /*0190*/  IMAD.U32 R0, RZ, RZ, UR5 ;  /* 0x00000005ff007e24 */ /* 0x000fd8000f8e00ff */
[----:B------:R-:W-:Y:S05]  /*01a0*/  @P0 BRA `(.L_x_3) ;  /* 0x0000000000240947 */ /* 0x000fea0003800000 */
.L_x_4:
[----:B------:R-:W-:Y:S05]  /*01b0*/  NANOSLEEP 0x64 ;  /* 0x000000640000795d */ /* 0x000fea0003800000 */
[----:B------:R-:W-:-:S05]  /*01c0*/  UMOV UR5, 0x2 ;  /* 0x0000000200057882 */ /* 0x000fca0000000000 */
[----:B------:R-:W-:Y:S04]  /*01d0*/  DEPBAR.LE SB0, 0x36 ;  /* 0x00008d800000791a */ /* 0x000fe80000000000 */
[----:B------:R-:W0:Y:S02]  /*01e0*/  UTCATOMSWS.FIND_AND_SET.ALIGN UP1, UR5, UR5 ;  /* 0x00000005000575e3 */ /* 0x000e240008020800 */
[----:B0-----:R-:W-:-:S04]  /*01f0*/  PLOP3.LUT P0, PT, PT, PT, UP1, 0x80, 0x8 ;  /* 0x000000000008781c */ /* 0x001fc80003f0f018 */
[----:B------:R-:W-:-:S04]  /*0200*/  SEL R0, RZ, 0xffffffff, !P0 ;  /* 0xffffffffff007807 */ /* 0x000fc80004000000 */
[----:B------:R-:W-:Y:S01]  /*0210*/  ISETP.NE.AND P0, PT, R0, RZ, PT ;  /* 0x000000ff0000720c */ /* 0x000fe20003f05270 */
[----:B------:R-:W-:-:S12]  /*0220*/  IMAD.U32 R0, RZ, RZ, UR5 ;  /* 0x00000005ff007e24 */ /* 0x000fd8000f8e00ff */
[----:B------:R-:W-:Y:S05]  /*0230*/  @!P0 BRA `(.L_x_4) ;  /* 0xfffffffc00dc8947 */ /* 0x000fea000383ffff */
.L_x_3:
[C---:B------:R-:W-:Y:S01]  /*0240*/  VIADD R3, R0.reuse, 0x10 ;  /* 0x0000001000037836 */ /* 0x040fe20000000000 */
[----:B------:R-:W-:Y:S01]  /*0250*/  UMOV UR5, 0x50 ;  /* 0x0000005000057882 */ /* 0x000fe20000000000 */
[----:B------:R-:W-:Y:S01]  /*0260*/  SHF.L.U32 R2, R5, R0, RZ ;  /* 0x0000000005027219 */ /* 0x000fe200000006ff */
[----:B------:R-:W-:Y:S01]  /*0270*/  ULEA UR5, UR6, UR5, 0x18 ;  /* 0x0000000506057291 */ /* 0x000fe2000f8ec0ff */
[----:B------:R-:W-:Y:S01]  /*0280*/  IMAD.SHL.U32 R0, R0, 0x20, RZ ;  /* 0x0000002000007824 */ /* 0x000fe200078e00ff */
[----:B------:R-:W-:-:S04]  /*0290*/  SHF.L.U32 R3, R4, R3, RZ ;  /* 0x0000000304037219 */ /* 0x000fc800000006ff */
[----:B------:R-:W-:-:S05]  /*02a0*/  LOP3.LUT R2, R3, R2, RZ, 0xfc, !PT ;  /* 0x0000000203027212 */ /* 0x000fca00078efcff */
[----:B------:R0:W-:Y:S04]  /*02b0*/  ATOMS.OR RZ, [UR5], R2 ;  /* 0x00000002ffff798c */ /* 0x0001e8000b000005 */
[----:B------:R0:W-:Y:S01]  /*02c0*/  STS [UR4], R0 ;  /* 0x00000000ff007988 */ /* 0x0001e20008000804 */
[----:B------:R-:W-:Y:S05]  /*02d0*/  BRA `(.L_x_2) ;  /* 0x0000000000107947 */ /* 0x000fea0003800000 */
.L_x_1:
[----:B------:R-:W-:Y:S01]  /*02e0*/  IMAD.MOV.U32 R0, RZ, RZ, -0x1 ;  /* 0xffffffffff007424 */ /* 0x000fe200078e00ff */
[----:B------:R-:W-:-:S04]  /*02f0*/  MOV R2, 0x320 ;  /* 0x0000032000027802 */ /* 0x000fc80000000f00 */
[----:B------:R0:W-:Y:S03]  /*0300*/  STS [UR4], R0 ;  /* 0x00000000ff007988 */ /* 0x0001e60008000804 */
[----:B0-----:R-:W-:Y:S05]  /*0310*/  CALL.REL.NOINC `($__internal_1_$__cuda_sm10x_tcgen05_guardrail_trap_phase_invalid_during_alloc) ;  /* 0x0000007000b87944 */ /* 0x001fea0003c00000 */
.L_x_2:
[----:B------:R-:W-:Y:S05]  /*0320*/  WARPSYNC.ALL ;  /* 0x0000000000007948 */ /* 0x000fea0003800000 */
[----:B------:R-:W-:Y:S01]  /*0330*/  NOP ;  /* 0x0000000000007918 */ /* 0x000fe20000000000 */
.L_x_0:
[----:B------:R-:W1:Y:S01]  /*0340*/  LDC.64 R90, c[0x0][0x398] ;  /* 0x0000e600ff5a7b82 */ /* 0x000e620000000a00 */
[----:B------:R-:W2:Y:S01]  /*0350*/  S2R R6, SR_CTAID.X ;  /* 0x0000000000067919 */ /* 0x000ea20000002500 */
[----:B------:R-:W-:Y:S01]  /*0360*/  UMOV UR9, 0x400 ;  /* 0x0000040000097882 */ /* 0x000fe20000000000 */
[----:B------:R-:W-:Y:S01]  /*0370*/  SHF.R.U32.HI R148, RZ, 0x5, R66 ;  /* 0x00000005ff947819 */ /* 0x000fe20000011642 */
[----:B------:R-:W3:Y:S01]  /*0380*/  LDCU.128 UR12, c[0x0][0x380] ;  /* 0x00007000ff0c77ac */ /* 0x000ee20008000c00 */
[----:B------:R-:W-:-:S03]  /*0390*/  PRMT R169, RZ, 0x7610, R169 ;  /* 0x00007610ffa97816 */ /* 0x000fc600000000a9 */
[----:B------:R-:W4:Y:S01]  /*03a0*/  S2UR UR4, SR_CgaCtaId ;  /* 0x00000000000479c3 */ /* 0x000f220000008800 */
[----:B------:R-:W-:Y:S01]  /*03b0*/  UMOV UR6, 0x1 ;  /* 0x0000000100067882 */ /* 0x000fe20000000000 */
[----:B01----:R-:W-:Y:S01]  /*03c0*/  VIADD R0, R91, 0x3f ;  /* 0x0000003f5b007836 */ /* 0x003fe20000000000 */
[----:B------:R-:W-:Y:S02]  /*03d0*/  IABS R75, R90 ;  /* 0x0000005a004b7213 */ /* 0x000fe40000000000 */
[----:B------:R-:W-:Y:S02]  /*03e0*/  LOP3.LUT R118, RZ, R91, RZ, 0x33, !PT ;  /* 0x0000005bff767212 */ /* 0x000fe400078e33ff */
[----:B------:R-:W-:Y:S01]  /*03f0*/  SHF.R.S32.HI R3, RZ, 0x1f, R0 ;  /* 0x0000001fff037819 */ /* 0x000fe20000011400 */
[----:B----4-:R-:W-:-:S03]  /*0400*/  ULEA UR9, UR4, UR9, 0x18 ;  /* 0x0000000904097291 */ /* 0x010fc6000f8ec0ff */
[----:B------:R-:W-:Y:S02]  /*0410*/  LEA.HI R3, R3, R0, RZ, 0x6 ;  /* 0x0000000003037211 */ /* 0x000fe400078f30ff */
[----:B--2---:R-:W-:Y:S01]  /*0420*/  IABS R8, R6 ;  /* 0x0000000600087213 */ /* 0x004fe20000000000 */
[----:B------:R-:W-:Y:S01]  /*0430*/  UIADD3 UR11, UPT, UPT, UR9, 0x8000, URZ ;  /* 0x00008000090b7890 */ /* 0x000fe2000fffe0ff */
[----:B------:R-:W-:-:S05]  /*0440*/  SHF.R.S32.HI R3, RZ, 0x6, R3 ;  /* 0x00000006ff037819 */ /* 0x000fca0000011403 */
[----:B------:R-:W-:-:S05]  /*0450*/  IMAD.SHL.U32 R5, R3, 0x8, RZ ;  /* 0x0000000803057824 */ /* 0x000fca00078e00ff */
[-C--:B------:R-:W-:Y:S02]  /*0460*/  IABS R7, R5.reuse ;  /* 0x0000000500077213 */ /* 0x080fe40000000000 */
[----:B------:R-:W-:Y:S02]  /*0470*/  IABS R10, R5 ;  /* 0x00000005000a7213 */ /* 0x000fe40000000000 */
[----:B------:R-:W0:Y:S08]  /*0480*/  I2F.RP R0, R7 ;  /* 0x0000000700007306 */ /* 0x000e300000209400 */
[----:B0-----:R-:W0:Y:S02]  /*0490*/  MUFU.RCP R0, R0 ;  /* 0x0000000000007308 */ /* 0x001e240000001000 */
[----:B0-----:R-:W-:-:S02]  /*04a0*/  VIADD R2, R0, 0xffffffe ;  /* 0x0ffffffe00027836 */ /* 0x001fc40000000000 */
[----:B------:R-:W-:-:S04]  /*04b0*/  IMAD.MOV R0, RZ, RZ, -R10 ;  /* 0x000000ffff007224 */ /* 0x000fc800078e0a0a */
[----:B------:R0:W1:Y:S02]  /*04c0*/  F2I.FTZ.U32.TRUNC.NTZ R3, R2 ;  /* 0x0000000200037305 */ /* 0x000064000021f000 */
[----:B0-----:R-:W-:Y:S02]  /*04d0*/  IMAD.MOV.U32 R2, RZ, RZ, RZ ;  /* 0x000000ffff027224 */ /* 0x001fe400078e00ff */
[----:B-1----:R-:W-:-:S04]  /*04e0*/  IMAD.MOV R4, RZ, RZ, -R3 ;  /* 0x000000ffff047224 */ /* 0x002fc800078e0a03 */
[----:B------:R-:W-:Y:S02]  /*04f0*/  IMAD R9, R4, R7, RZ ;  /* 0x0000000704097224 */ /* 0x000fe400078e02ff */
[----:B------:R-:W-:Y:S02]  /*0500*/  IMAD.MOV.U32 R4, RZ, RZ, R8 ;  /* 0x000000ffff047224 */ /* 0x000fe400078e0008 */
[----:B------:R-:W-:-:S06]  /*0510*/  IMAD.HI.U32 R3, R3, R9, R2 ;  /* 0x0000000903037227 */ /* 0x000fcc00078e0002 */
[----:B------:R-:W-:-:S04]  /*0520*/  IMAD.HI.U32 R3, R3, R4, RZ ;  /* 0x0000000403037227 */ /* 0x000fc800078e00ff */
[----:B------:R-:W-:Y:S01]  /*0530*/  IMAD R0, R3, R0, R4 ;  /* 0x0000000003007224 */ /* 0x000fe200078e0204 */
[----:B------:R-:W-:Y:S01]  /*0540*/  IABS R4, R91 ;  /* 0x0000005b00047213 */ /* 0x000fe20000000000 */
[----:B------:R-:W-:Y:S03]  /*0550*/  BAR.SYNC.DEFER_BLOCKING 0x0 ;  /* 0x0000000000007b1d */ /* 0x000fe60000010000 */
[----:B------:R-:W-:-:S13]  /*0560*/  ISETP.GT.U32.AND P1, PT, R7, R0, PT ;  /* 0x000000000700720c */ /* 0x000fda0003f24070 */
[----:B------:R-:W-:Y:S02]  /*0570*/  @!P1 IMAD.IADD R0, R0, 0x1, -R7 ;  /* 0x0000000100009824 */ /* 0x000fe400078e0a07 */
[----:B------:R-:W-:Y:S01]  /*0580*/  @!P1 VIADD R3, R3, 0x1 ;  /* 0x0000000103039836 */ /* 0x000fe20000000000 */
[----:B------:R-:W-:Y:S02]  /*0590*/  ISETP.NE.AND P1, PT, R5, RZ, PT ;  /* 0x000000ff0500720c */ /* 0x000fe40003f25270 */
[----:B------:R-:W-:Y:S02]  /*05a0*/  ISETP.GE.U32.AND P0, PT, R0, R7, PT ;  /* 0x000000070000720c */ /* 0x000fe40003f06070 */
[----:B------:R-:W-:-:S04]  /*05b0*/  LOP3.LUT R0, R6, R5, RZ, 0x3c, !PT ;  /* 0x0000000506007212 */ /* 0x000fc800078e3cff */
[----:B------:R-:W-:Y:S01]  /*05c0*/  ISETP.GE.AND P2, PT, R0, RZ, PT ;  /* 0x000000ff0000720c */ /* 0x000fe20003f46270 */
[----:B------:R-:W-:-:S06]  /*05d0*/  VIADD R0, R90, 0x3f ;  /* 0x0000003f5a007836 */ /* 0x000fcc0000000000 */
[----:B------:R-:W-:-:S04]  /*05e0*/  @P0 VIADD R3, R3, 0x1 ;  /* 0x0000000103030836 */ /* 0x000fc80000000000 */
[----:B------:R-:W-:Y:S01]  /*05f0*/  IMAD.MOV.U32 R2, RZ, RZ, R3 ;  /* 0x000000ffff027224 */ /* 0x000fe200078e0003 */
[----:B------:R-:W-:-:S03]  /*0600*/  SHF.R.S32.HI R3, RZ, 0x1f, R0 ;  /* 0x0000001fff037819 */ /* 0x000fc60000011400 */
[----:B------:R-:W-:Y:S01]  /*0610*/  @!P2 IMAD.MOV R2, RZ, RZ, -R2 ;  /* 0x000000ffff02a224 */ /* 0x000fe200078e0a02 */
[----:B------:R-:W-:Y:S02]  /*0620*/  @!P1 LOP3.LUT R2, RZ, R5, RZ, 0x33, !PT ;  /* 0x00000005ff029212 */ /* 0x000fe400078e33ff */
[----:B------:R-:W-:-:S03]  /*0630*/  LEA.HI R3, R3, R0, RZ, 0x6 ;  /* 0x0000000003037211 */ /* 0x000fc600078f30ff */
[----:B------:R-:W-:Y:S02]  /*0640*/  IMAD.SHL.U32 R18, R2, 0x8, RZ ;  /* 0x0000000802127824 */ /* 0x000fe400078e00ff */
[----:B------:R-:W-:-:S03]  /*0650*/  IMAD.MOV R2, RZ, RZ, -R2 ;  /* 0x000000ffff027224 */ /* 0x000fc600078e0a02 */
[----:B------:R-:W-:Y:S01]  /*0660*/  LEA.HI.SX32 R3, R3, -R18, 0x1a ;  /* 0x8000001203037211 */ /* 0x000fe200078fd2ff */
[----:B------:R-:W-:Y:S02]  /*0670*/  IMAD R8, R5, R2, R6 ;  /* 0x0000000205087224 */ /* 0x000fe400078e0206 */
[----:B------:R-:W-:Y:S01]  /*0680*/  IMAD.MOV.U32 R2, RZ, RZ, RZ ;  /* 0x000000ffff027224 */ /* 0x000fe200078e00ff */
[----:B------:R-:W-:Y:S01]  /*0690*/  VIMNMX R11, PT, PT, R3, 0x8, PT ;  /* 0x00000008030b7848 */ /* 0x000fe20003fe0100 */
[----:B------:R-:W0:Y:S03]  /*06a0*/  I2F.RP R5, R4 ;  /* 0x0000000400057306 */ /* 0x000e260000209400 */
[-C--:B------:R-:W-:Y:S02]  /*06b0*/  IABS R7, R11.reuse ;  /* 0x0000000b00077213 */ /* 0x080fe40000000000 */
[----:B------:R-:W-:-:S03]  /*06c0*/  IABS R6, R11 ;  /* 0x0000000b00067213 */ /* 0x000fc60000000000 */
[----:B------:R-:W1:Y:S08]  /*06d0*/  I2F.RP R0, R7 ;  /* 0x0000000700007306 */ /* 0x000e700000209400 */
[----:B0-----:R-:W-:Y:S08]  /*06e0*/  MUFU.RCP R5, R5 ;  /* 0x0000000500057308 */ /* 0x001ff00000001000 */
[----:B-1----:R-:W0:Y:S02]  /*06f0*/  MUFU.RCP R0, R0 ;  /* 0x0000000000007308 */ /* 0x002e240000001000 */
[----:B0-----:R-:W-:Y:S01]  /*0700*/  VIADD R3, R0, 0xffffffe ;  /* 0x0ffffffe00037836 */ /* 0x001fe20000000000 */
[----:B------:R-:W-:-:S05]  /*0710*/  IABS R0, R8 ;  /* 0x0000000800007213 */ /* 0x000fca0000000000 */
[----:B------:R-:W0:Y:S02]  /*0720*/  F2I.FTZ.U32.TRUNC.NTZ R3, R3 ;  /* 0x0000000300037305 */ /* 0x000e24000021f000 */
[----:B0-----:R-:W-:-:S04]  /*0730*/  IMAD.MOV R10, RZ, RZ, -R3 ;  /* 0x000000ffff0a7224 */ /* 0x001fc800078e0a03 */
[----:B------:R-:W-:-:S04]  /*0740*/  IMAD R9, R10, R7, RZ ;  /* 0x000000070a097224 */ /* 0x000fc800078e02ff */
[----:B------:R-:W-:Y:S02]  /*0750*/  IMAD.HI.U32 R2, R3, R9, R2 ;  /* 0x0000000903027227 */ /* 0x000fe400078e0002 */
[----:B------:R-:W0:Y:S02]  /*0760*/  I2F.RP R3, R75 ;  /* 0x0000004b00037306 */ /* 0x000e240000209400 */
[----:B------:R-:W-:Y:S02]  /*0770*/  IMAD.MOV.U32 R9, RZ, RZ, R0 ;  /* 0x000000ffff097224 */ /* 0x000fe400078e0000 */
[----:B------:R-:W-:Y:S02]  /*0780*/  IMAD.MOV R0, RZ, RZ, -R6 ;  /* 0x000000ffff007224 */ /* 0x000fe400078e0a06 */
[----:B------:R-:W-:-:S04]  /*0790*/  IMAD.HI.U32 R2, R2, R9, RZ ;  /* 0x0000000902027227 */ /* 0x000fc800078e00ff */
[----:B------:R-:W-:Y:S02]  /*07a0*/  IMAD R0, R2, R0, R9 ;  /* 0x0000000002007224 */ /* 0x000fe400078e0209 */
[----:B------:R-:W-:Y:S01]  /*07b0*/  VIADD R6, R5, 0xffffffe ;  /* 0x0ffffffe05067836 */ /* 0x000fe20000000000 */
[----:B------:R-:W-:Y:S02]  /*07c0*/  SHF.R.U32.HI R5, RZ, 0x6, R66 ;  /* 0x00000006ff057819 */ /* 0x000fe40000011642 */
[----:B------:R-:W-:Y:S01]  /*07d0*/  ISETP.GT.U32.AND P1, PT, R7, R0, PT ;  /* 0x000000000700720c */ /* 0x000fe20003f24070 */
[----:B0-----:R-:W0:Y:S01]  /*07e0*/  MUFU.RCP R3, R3 ;  /* 0x0000000300037308 */ /* 0x001e220000001000 */
[----:B------:R-:W-:-:S04]  /*07f0*/  SGXT.U32 R5, R5, 0x1 ;  /* 0x000000010505781a */ /* 0x000fc80000000000 */
[C---:B------:R-:W-:Y:S02]  /*0800*/  LOP3.LUT R229, R5.reuse, 0x8, RZ, 0xfc, !PT ;  /* 0x0000000805e57812 */ /* 0x040fe400078efcff */
[----:B------:R-:W-:-:S05]  /*0810*/  LOP3.LUT R227, R5, 0xa, RZ, 0xfc, !PT ;  /* 0x0000000a05e37812 */ /* 0x000fca00078efcff */
[----:B------:R-:W-:Y:S02]  /*0820*/  @!P1 IMAD.IADD R0, R0, 0x1, -R7 ;  /* 0x0000000100009824 */ /* 0x000fe400078e0a07 */
[----:B------:R-:W-:Y:S01]  /*0830*/  @!P1 VIADD R2, R2, 0x1 ;  /* 0x0000000102029836 */ /* 0x000fe20000000000 */
[----:B------:R-:W-:Y:S02]  /*0840*/  ISETP.NE.AND P1, PT, R11, RZ, PT ;  /* 0x000000ff0b00720c */ /* 0x000fe40003f25270 */
[----:B------:R-:W-:Y:S01]  /*0850*/  ISETP.GE.U32.AND P0, PT, R0, R7, PT ;  /* 0x000000070000720c */ /* 0x000fe20003f06070 */
[----:B0-----:R-:W-:Y:S01]  /*0860*/  VIADD R3, R3, 0xffffffe ;  /* 0x0ffffffe03037836 */ /* 0x001fe20000000000 */
[----:B------:R-:W-:Y:S01]  /*0870*/  LOP3.LUT R0, R8, R11, RZ, 0x3c, !PT ;  /* 0x0000000b08007212 */ /* 0x000fe200078e3cff */
[----:B------:R0:W1:Y:S03]  /*0880*/  F2I.FTZ.U32.TRUNC.NTZ R7, R6 ;  /* 0x0000000600077305 */ /* 0x000066000021f000 */
[----:B------:R-:W-:-:S05]  /*0890*/  ISETP.GE.AND P2, PT, R0, RZ, PT ;  /* 0x000000ff0000720c */ /* 0x000fca0003f46270 */
[----:B------:R-:W2:Y:S01]  /*08a0*/  F2I.FTZ.U32.TRUNC.NTZ R3, R3 ;  /* 0x0000000300037305 */ /* 0x000ea2000021f000 */
[----:B0-----:R-:W-:Y:S02]  /*08b0*/  IMAD.MOV.U32 R6, RZ, RZ, RZ ;  /* 0x000000ffff067224 */ /* 0x001fe400078e00ff */
[----:B------:R-:W-:Y:S02]  /*08c0*/  @P0 VIADD R2, R2, 0x1 ;  /* 0x0000000102020836 */ /* 0x000fe40000000000 */
[----:B-1----:R-:W-:-:S03]  /*08d0*/  IMAD.MOV R9, RZ, RZ, -R7 ;  /* 0x000000ffff097224 */ /* 0x002fc600078e0a07 */
[----:B------:R-:W-:Y:S01]  /*08e0*/  @!P2 IMAD.MOV R2, RZ, RZ, -R2 ;  /* 0x000000ffff02a224 */ /* 0x000fe200078e0a02 */
[----:B------:R-:W-:Y:S01]  /*08f0*/  @!P1 LOP3.LUT R2, RZ, R11, RZ, 0x33, !PT ;  /* 0x0000000bff029212 */ /* 0x000fe200078e33ff */
[----:B------:R-:W-:-:S04]  /*0900*/  IMAD R9, R9, R4, RZ ;  /* 0x0000000409097224 */ /* 0x000fc800078e02ff */
[----:B------:R-:W-:Y:S02]  /*0910*/  IMAD.SHL.U32 R10, R2, 0x40, RZ ;  /* 0x00000040020a7824 */ /* 0x000fe400078e00ff */
[----:B------:R-:W-:-:S03]  /*0920*/  IMAD.HI.U32 R7, R7, R9, R6 ;  /* 0x0000000907077227 */ /* 0x000fc600078e0006 */
[C---:B------:R-:W-:Y:S01]  /*0930*/  LOP3.LUT R64, R10.reuse, 0x2, R5, 0xfe, !PT ;  /* 0x000000020a407812 */ /* 0x040fe200078efe05 */
[----:B------:R-:W-:Y:S01]  /*0940*/  IMAD.MOV R0, RZ, RZ, -R2 ;  /* 0x000000ffff007224 */ /* 0x000fe200078e0a02 */
[C---:B------:R-:W-:Y:S01]  /*0950*/  LOP3.LUT R65, R10.reuse, R5, RZ, 0xfc, !PT ;  /* 0x000000050a417212 */ /* 0x040fe200078efcff */
[----:B--2---:R-:W-:Y:S01]  /*0960*/  IMAD.MOV R20, RZ, RZ, -R3 ;  /* 0x000000ffff147224 */ /* 0x004fe200078e0a03 */
[C-C-:B------:R-:W-:Y:S01]  /*0970*/  LOP3.LUT R63, R10.reuse, 0x4, R5.reuse, 0xfe, !PT ;  /* 0x000000040a3f7812 */ /* 0x140fe200078efe05 */
[----:B------:R-:W-:Y:S01]  /*0980*/  IMAD R0, R11, R0, R8 ;  /* 0x000000000b007224 */ /* 0x000fe200078e0208 */
[----:B------:R-:W-:Y:S01]  /*0990*/  IABS R14, R64 ;  /* 0x00000040000e7213 */ /* 0x000fe20000000000 */
[----:B------:R-:W-:Y:S01]  /*09a0*/  IMAD.MOV.U32 R2, RZ, RZ, RZ ;  /* 0x000000ffff027224 */ /* 0x000fe200078e00ff */
[----:B------:R-:W-:Y:S01]  /*09b0*/  LOP3.LUT R60, R10, 0xa, R5, 0xfe, !PT ;  /* 0x0000000a0a3c7812 */ /* 0x000fe200078efe05 */
[----:B------:R-:W-:Y:S01]  /*09c0*/  IMAD R11, R20, R75, RZ ;  /* 0x0000004b140b7224 */ /* 0x000fe200078e02ff */
[----:B------:R-:W-:Y:S01]  /*09d0*/  IABS R12, R65 ;  /* 0x00000041000c7213 */ /* 0x000fe20000000000 */
[----:B------:R-:W-:Y:S01]  /*09e0*/  IMAD.HI.U32 R8, R7, R14, RZ ;  /* 0x0000000e07087227 */ /* 0x000fe200078e00ff */
[----:B------:R-:W-:-:S02]  /*09f0*/  IABS R16, R63 ;  /* 0x0000003f00107213 */ /* 0x000fc40000000000 */
[----:B------:R-:W-:Y:S01]  /*0a00*/  IABS R21, R60 ;  /* 0x0000003c00157213 */ /* 0x000fe20000000000 */
[C---:B------:R-:W-:Y:S01]  /*0a10*/  IMAD.HI.U32 R6, R7.reuse, R12, RZ ;  /* 0x0000000c07067227 */ /* 0x040fe200078e00ff */
[C-C-:B------:R-:W-:Y:S02]  /*0a20*/  LOP3.LUT R55, R10.reuse, 0x14, R5.reuse, 0xfe, !PT ;  /* 0x000000140a377812 */ /* 0x140fe400078efe05 */
[C-C-:B------:R-:W-:Y:S01]  /*0a30*/  LOP3.LUT R58, R10.reuse, 0xe, R5.reuse, 0xfe, !PT ;  /* 0x0000000e0a3a7812 */ /* 0x140fe200078efe05 */
[C---:B------:R-:W-:Y:S01]  /*0a40*/  IMAD.HI.U32 R9, R7.reuse, R16, RZ ;  /* 0x0000001007097227 */ /* 0x040fe200078e00ff */
[C-C-:B------:R-:W-:Y:S02]  /*0a50*/  LOP3.LUT R62, R10.reuse, 0x6, R5.reuse, 0xfe, !PT ;  /* 0x000000060a3e7812 */ /* 0x140fe400078efe05 */
[----:B------:R-:W-:Y:S01]  /*0a60*/  IABS R31, R55 ;  /* 0x00000037001f7213 */ /* 0x000fe20000000000 */
[----:B------:R-:W-:Y:S01]  /*0a70*/  IMAD.MOV R15, RZ, RZ, -R8 ;  /* 0x000000ffff0f7224 */ /* 0x000fe200078e0a08 */
[----:B------:R-:W-:Y:S01]  /*0a80*/  LOP3.LUT R61, R10, 0x8, R5, 0xfe, !PT ;  /* 0x000000080a3d7812 */ /* 0x000fe200078efe05 */
[----:B------:R-:W-:Y:S01]  /*0a90*/  IMAD.HI.U32 R8, R7, R21, RZ ;  /* 0x0000001507087227 */ /* 0x000fe200078e00ff */
[----:B------:R-:W-:-:S02]  /*0aa0*/  IABS R25, R58 ;  /* 0x0000003a00197213 */ /* 0x000fc40000000000 */
[----:B------:R-:W-:Y:S01]  /*0ab0*/  IABS R19, R61 ;  /* 0x0000003d00137213 */ /* 0x000fe20000000000 */
[----:B------:R-:W-:Y:S01]  /*0ac0*/  IMAD.MOV R13, RZ, RZ, -R6 ;  /* 0x000000ffff0d7224 */ /* 0x000fe200078e0a06 */
[C---:B------:R-:W-:Y:S01]  /*0ad0*/  LOP3.LUT R50, R10.reuse, 0x1e, R5, 0xfe, !PT ;  /* 0x0000001e0a327812 */ /* 0x040fe200078efe05 */
[----:B------:R-:W-:Y:S01]  /*0ae0*/  IMAD.MOV R17, RZ, RZ, -R9 ;  /* 0x000000ffff117224 */ /* 0x000fe200078e0a09 */
[C-C-:B------:R-:W-:Y:S01]  /*0af0*/  LOP3.LUT R53, R10.reuse, 0x18, R5.reuse, 0xfe, !PT ;  /* 0x000000180a357812 */ /* 0x140fe200078efe05 */
[----:B------:R-:W-:Y:S01]  /*0b00*/  IMAD.MOV R8, RZ, RZ, -R8 ;  /* 0x000000ffff087224 */ /* 0x000fe200078e0a08 */
[----:B------:R-:W-:Y:S01]  /*0b10*/  LOP3.LUT R57, R10, 0x10, R5, 0xfe, !PT ;  /* 0x000000100a397812 */ /* 0x000fe200078efe05 */
[C---:B------:R-:W-:Y:S01]  /*0b20*/  IMAD R9, R4.reuse, R13, R12 ;  /* 0x0000000d04097224 */ /* 0x040fe200078e020c */
[----:B------:R-:W-:Y:S01]  /*0b30*/  IABS R71, R50 ;  /* 0x0000003200477213 */ /* 0x000fe20000000000 */
[----:B------:R-:W-:Y:S01]  /*0b40*/  IMAD R13, R4, R17, R16 ;  /* 0x00000011040d7224 */ /* 0x000fe200078e0210 */
[----:B------:R-:W-:Y:S01]  /*0b50*/  IABS R17, R62 ;  /* 0x0000003e00117213 */ /* 0x000fe20000000000 */
[----:B------:R-:W-:Y:S01]  /*0b60*/  IMAD.HI.U32 R2, R3, R11, R2 ;  /* 0x0000000b03027227 */ /* 0x000fe200078e0002 */
[----:B------:R-:W-:-:S02]  /*0b70*/  LOP3.LUT R56, R10, 0x12, R5, 0xfe, !PT ;  /* 0x000000120a387812 */ /* 0x000fc400078efe05 */
[----:B------:R-:W-:Y:S01]  /*0b80*/  IABS R35, R53 ;  /* 0x0000003500237213 */ /* 0x000fe20000000000 */
[C---:B------:R-:W-:Y:S01]  /*0b90*/  IMAD R21, R4.reuse, R8, R21 ;  /* 0x0000000804157224 */ /* 0x040fe200078e0215 */
[----:B------:R-:W-:Y:S01]  /*0ba0*/  IABS R27, R57 ;  /* 0x00000039001b7213 */ /* 0x000fe20000000000 */
[----:B------:R-:W-:Y:S01]  /*0bb0*/  IMAD R11, R4, R15, R14 ;  /* 0x0000000f040b7224 */ /* 0x000fe200078e020e */
[----:B------:R-:W-:Y:S01]  /*0bc0*/  IABS R29, R56 ;  /* 0x00000038001d7213 */ /* 0x000fe20000000000 */
[C---:B------:R-:W-:Y:S01]  /*0bd0*/  IMAD.HI.U32 R8, R7.reuse, R31, RZ ;  /* 0x0000001f07087227 */ /* 0x040fe200078e00ff */
[C-C-:B------:R-:W-:Y:S02]  /*0be0*/  LOP3.LUT R45, R10.reuse, 0x28, R5.reuse, 0xfe, !PT ;  /* 0x000000280a2d7812 */ /* 0x140fe400078efe05 */
[C-C-:B------:R-:W-:Y:S01]  /*0bf0*/  LOP3.LUT R48, R10.reuse, 0x22, R5.reuse, 0xfe, !PT ;  /* 0x000000220a307812 */ /* 0x140fe200078efe05 */
[----:B------:R-:W-:Y:S01]  /*0c00*/  IMAD.HI.U32 R14, R7, R25, RZ ;  /* 0x00000019070e7227 */ /* 0x000fe200078e00ff */
[----:B------:R-:W-:-:S02]  /*0c10*/  LOP3.LUT R52, R10, 0x1a, R5, 0xfe, !PT ;  /* 0x0000001a0a347812 */ /* 0x000fc400078efe05 */
[----:B------:R-:W-:Y:S01]  /*0c20*/  IABS R93, R45 ;  /* 0x0000002d005d7213 */ /* 0x000fe20000000000 */
[----:B------:R-:W-:Y:S01]  /*0c30*/  IMAD.IADD R3, R18, 0x1, R0 ;  /* 0x0000000112037824 */ /* 0x000fe200078e0200 */
[C-C-:B------:R-:W-:Y:S01]  /*0c40*/  LOP3.LUT R51, R10.reuse, 0x1c, R5.reuse, 0xfe, !PT ;  /* 0x0000001c0a337812 */ /* 0x140fe200078efe05 */
[C---:B------:R-:W-:Y:S01]  /*0c50*/  IMAD.HI.U32 R0, R7.reuse, R17, RZ ;  /* 0x0000001107007227 */ /* 0x040fe200078e00ff */
[----:B------:R-:W-:Y:S02]  /*0c60*/  IABS R85, R48 ;  /* 0x0000003000557213 */ /* 0x000fe40000000000 */
[----:B------:R-:W-:Y:S01]  /*0c70*/  IABS R67, R52 ;  /* 0x0000003400437213 */ /* 0x000fe20000000000 */
[----:B------:R-:W-:Y:S01]  /*0c80*/  IMAD.MOV R8, RZ, RZ, -R8 ;  /* 0x000000ffff087224 */ /* 0x000fe200078e0a08 */
[----:B------:R-:W-:Y:S01]  /*0c90*/  IABS R69, R51 ;  /* 0x0000003300457213 */ /* 0x000fe20000000000 */
[----:B------:R-:W-:Y:S01]  /*0ca0*/  IMAD.HI.U32 R6, R7, R19, RZ ;  /* 0x0000001307067227 */ /* 0x000fe200078e00ff */
[----:B------:R-:W-:-:S02]  /*0cb0*/  LOP3.LUT R43, R10, 0x2c, R5, 0xfe, !PT ;  /* 0x0000002c0a2b7812 */ /* 0x000fc400078efe05 */
[C-C-:B------:R-:W-:Y:S01]  /*0cc0*/  LOP3.LUT R47, R10.reuse, 0x24, R5.reuse, 0xfe, !PT ;  /* 0x000000240a2f7812 */ /* 0x140fe200078efe05 */
[----:B------:R-:W-:Y:S01]  /*0cd0*/  IMAD.MOV R14, RZ, RZ, -R14 ;  /* 0x000000ffff0e7224 */ /* 0x000fe200078e0a0e */
[----:B------:R-:W-:Y:S01]  /*0ce0*/  LOP3.LUT R46, R10, 0x26, R5, 0xfe, !PT ;  /* 0x000000260a2e7812 */ /* 0x000fe200078efe05 */
[----:B------:R-:W-:Y:S01]  /*0cf0*/  IMAD.MOV R0, RZ, RZ, -R0 ;  /* 0x000000ffff007224 */ /* 0x000fe200078e0a00 */
[----:B------:R-:W-:Y:S01]  /*0d00*/  IABS R97, R43 ;  /* 0x0000002b00617213 */ /* 0x000fe20000000000 */
[C---:B------:R-:W-:Y:S01]  /*0d10*/  IMAD R31, R4.reuse, R8, R31 ;  /* 0x00000008041f7224 */ /* 0x040fe200078e021f */
[----:B------:R-:W-:Y:S01]  /*0d20*/  IABS R87, R47 ;  /* 0x0000002f00577213 */ /* 0x000fe20000000000 */
[----:B------:R-:W-:Y:S01]  /*0d30*/  IMAD.MOV R6, RZ, RZ, -R6 ;  /* 0x000000ffff067224 */ /* 0x000fe200078e0a06 */
[----:B------:R-:W-:Y:S01]  /*0d40*/  IABS R89, R46 ;  /* 0x0000002e00597213 */ /* 0x000fe20000000000 */
[----:B------:R-:W-:Y:S01]  /*0d50*/  IMAD R25, R4, R14, R25 ;  /* 0x0000000e04197224 */ /* 0x000fe200078e0219 */
[C-C-:B------:R-:W-:Y:S01]  /*0d60*/  LOP3.LUT R42, R10.reuse, 0x2e, R5.reuse, 0xfe, !PT ;  /* 0x0000002e0a2a7812 */ /* 0x140fe200078efe05 */
[----:B------:R-:W-:Y:S01]  /*0d70*/  IMAD.HI.U32 R8, R7, R71, RZ ;  /* 0x0000004707087227 */ /* 0x000fe200078e00ff */
[----:B------:R-:W-:-:S02]  /*0d80*/  LOP3.LUT R40, R10, 0x32, R5, 0xfe, !PT ;  /* 0x000000320a287812 */ /* 0x000fc400078efe05 */
[----:B------:R-:W-:Y:S01]  /*0d90*/  IABS R99, R42 ;  /* 0x0000002a00637213 */ /* 0x000fe20000000000 */
[C---:B------:R-:W-:Y:S01]  /*0da0*/  IMAD.HI.U32 R14, R7.reuse, R35, RZ ;  /* 0x00000023070e7227 */ /* 0x040fe200078e00ff */
[----:B------:R-:W-:Y:S02]  /*0db0*/  IABS R103, R40 ;  /* 0x0000002800677213 */ /* 0x000fe40000000000 */
[----:B------:R-:W-:Y:S01]  /*0dc0*/  LOP3.LUT R59, R10, 0xc, R5, 0xfe, !PT ;  /* 0x0000000c0a3b7812 */ /* 0x000fe200078efe05 */
[C---:B------:R-:W-:Y:S01]  /*0dd0*/  IMAD R17, R4.reuse, R0, R17 ;  /* 0x0000000004117224 */ /* 0x040fe200078e0211 */
[C---:B------:R-:W-:Y:S01]  /*0de0*/  ISETP.GT.U32.AND P5, PT, R4.reuse, R9, PT ;  /* 0x000000090400720c */ /* 0x040fe20003fa4070 */
[C---:B------:R-:W-:Y:S01]  /*0df0*/  IMAD.HI.U32 R0, R7.reuse, R27, RZ ;  /* 0x0000001b07007227 */ /* 0x040fe200078e00ff */
[----:B------:R-:W-:Y:S02]  /*0e00*/  IABS R23, R59 ;  /* 0x0000003b00177213 */ /* 0x000fe40000000000 */
[C---:B------:R-:W-:Y:S01]  /*0e10*/  ISETP.GT.U32.AND P3, PT, R4.reuse, R13, PT ;  /* 0x0000000d0400720c */ /* 0x040fe20003f64070 */
[C---:B------:R-:W-:Y:S01]  /*0e20*/  IMAD R19, R4.reuse, R6, R19 ;  /* 0x0000000604137224 */ /* 0x040fe200078e0213 */
[C---:B------:R-:W-:Y:S01]  /*0e30*/  ISETP.GT.U32.AND P4, PT, R4.reuse, R11, PT ;  /* 0x0000000b0400720c */ /* 0x040fe20003f84070 */
[----:B------:R-:W-:Y:S01]  /*0e40*/  IMAD.MOV R8, RZ, RZ, -R8 ;  /* 0x000000ffff087224 */ /* 0x000fe200078e0a08 */
[C---:B------:R-:W-:Y:S01]  /*0e50*/  ISETP.GT.U32.AND P1, PT, R4.reuse, R21, PT ;  /* 0x000000150400720c */ /* 0x040fe20003f24070 */
[----:B------:R-:W-:Y:S01]  /*0e60*/  IMAD.HI.U32 R6, R7, R29, RZ ;  /* 0x0000001d07067227 */ /* 0x000fe200078e00ff */
[----:B------:R-:W-:-:S02]  /*0e70*/  ISETP.GT.U32.AND P6, PT, R4, R19, PT ;  /* 0x000000130400720c */ /* 0x000fc40003fc4070 */
[C-C-:B------:R-:W-:Y:S01]  /*0e80*/  LOP3.LUT R54, R10.reuse, 0x16, R5.reuse, 0xfe, !PT ;  /* 0x000000160a367812 */ /* 0x140fe200078efe05 */
[----:B------:R-:W-:Y:S01]  /*0e90*/  IMAD.MOV R14, RZ, RZ, -R14 ;  /* 0x000000ffff0e7224 */ /* 0x000fe200078e0a0e */
[----:B------:R-:W-:Y:S01]  /*0ea0*/  LOP3.LUT R49, R10, 0x20, R5, 0xfe, !PT ;  /* 0x000000200a317812 */ /* 0x000fe200078efe05 */
[----:B------:R-:W-:Y:S01]  /*0eb0*/  IMAD.MOV R0, RZ, RZ, -R0 ;  /* 0x000000ffff007224 */ /* 0x000fe200078e0a00 */
[----:B------:R-:W-:Y:S01]  /*0ec0*/  IABS R33, R54 ;  /* 0x0000003600217213 */ /* 0x000fe20000000000 */
[----:B------:R-:W-:Y:S01]  /*0ed0*/  IMAD R71, R4, R8, R71 ;  /* 0x0000000804477224 */ /* 0x000fe200078e0247 */
[----:B------:R-:W-:Y:S01]  /*0ee0*/  IABS R73, R49 ;  /* 0x0000003100497213 */ /* 0x000fe20000000000 */
[----:B------:R-:W-:Y:S01]  /*0ef0*/  IMAD.MOV R6, RZ, RZ, -R6 ;  /* 0x000000ffff067224 */ /* 0x000fe200078e0a06 */
[----:B------:R-:W-:Y:S01]  /*0f00*/  LOP3.LUT R44, R10, 0x2a, R5, 0xfe, !PT ;  /* 0x0000002a0a2c7812 */ /* 0x000fe200078efe05 */
[----:B------:R-:W-:Y:S01]  /*0f10*/  IMAD R35, R4, R14, R35 ;  /* 0x0000000e04237224 */ /* 0x000fe200078e0223 */
[----:B------:R-:W-:Y:S01]  /*0f20*/  LOP3.LUT R39, R10, 0x34, R5, 0xfe, !PT ;  /* 0x000000340a277812 */ /* 0x000fe200078efe05 */
[----:B------:R-:W-:Y:S01]  /*0f30*/  IMAD.HI.U32 R8, R7, R93, RZ ;  /* 0x0000005d07087227 */ /* 0x000fe200078e00ff */
[----:B------:R-:W-:-:S02]  /*0f40*/  IABS R95, R44 ;  /* 0x0000002c005f7213 */ /* 0x000fc40000000000 */
[----:B------:R-:W-:Y:S01]  /*0f50*/  LOP3.LUT R41, R10, 0x30, R5, 0xfe, !PT ;  /* 0x000000300a297812 */ /* 0x000fe200078efe05 */
[C---:B------:R-:W-:Y:S01]  /*0f60*/  IMAD.HI.U32 R14, R7.reuse, R85, RZ ;  /* 0x00000055070e7227 */ /* 0x040fe200078e00ff */
[----:B------:R-:W-:Y:S02]  /*0f70*/  IABS R105, R39 ;  /* 0x0000002700697213 */ /* 0x000fe40000000000 */
[----:B------:R-:W-:Y:S01]  /*0f80*/  IABS R101, R41 ;  /* 0x0000002900657213 */ /* 0x000fe20000000000 */
[----:B------:R-:W-:Y:S01]  /*0f90*/  IMAD R27, R4, R0, R27 ;  /* 0x00000000041b7224 */ /* 0x000fe200078e021b */
[C-C-:B------:R-:W-:Y:S01]  /*0fa0*/  LOP3.LUT R36, R10.reuse, 0x38, R5.reuse, 0xfe, !PT ;  /* 0x000000380a247812 */ /* 0x140fe200078efe05 */
[----:B------:R-:W-:Y:S01]  /*0fb0*/  IMAD.HI.U32 R0, R7, R67, RZ ;  /* 0x0000004307007227 */ /* 0x000fe200078e00ff */
[----:B------:R-:W-:Y:S02]  /*0fc0*/  LOP3.LUT R37, R10, 0x36, R5, 0xfe, !PT ;  /* 0x000000360a257812 */ /* 0x000fe400078efe05 */
[----:B------:R-:W-:Y:S01]  /*0fd0*/  IABS R125, R36 ;  /* 0x00000024007d7213 */ /* 0x000fe20000000000 */
[----:B------:R-:W-:Y:S01]  /*0fe0*/  IMAD R29, R4, R6, R29 ;  /* 0x00000006041d7224 */ /* 0x000fe200078e021d */
[----:B------:R-:W-:Y:S01]  /*0ff0*/  IABS R123, R37 ;  /* 0x00000025007b7213 */ /* 0x000fe20000000000 */
[----:B------:R-:W-:-:S02]  /*1000*/  IMAD.MOV R8, RZ, RZ, -R8 ;  /* 0x000000ffff087224 */ /* 0x000fc400078e0a08 */
[----:B------:R-:W-:-:S04]  /*1010*/  IMAD.HI.U32 R6, R7, R69, RZ ;  /* 0x0000004507067227 */ /* 0x000fc800078e00ff */
[----:B------:R-:W-:Y:S02]  /*1020*/  IMAD.MOV R14, RZ, RZ, -R14 ;  /* 0x000000ffff0e7224 */ /* 0x000fe400078e0a0e */
[----:B------:R-:W-:Y:S02]  /*1030*/  IMAD.MOV R0, RZ, RZ, -R0 ;  /* 0x000000ffff007224 */ /* 0x000fe400078e0a00 */
[----:B------:R-:W-:Y:S01]  /*1040*/  IMAD R93, R4, R8, R93 ;  /* 0x00000008045d7224 */ /* 0x000fe200078e025d */
[----:B------:R-:W-:Y:S01]  /*1050*/  LOP3.LUT R8, R66, 0x3f, RZ, 0xc0, !PT ;  /* 0x0000003f42087812 */ /* 0x000fe200078ec0ff */
[----:B------:R-:W-:Y:S02]  /*1060*/  IMAD.MOV R6, RZ, RZ, -R6 ;  /* 0x000000ffff067224 */ /* 0x000fe400078e0a06 */
[----:B------:R-:W-:Y:S02]  /*1070*/  IMAD R85, R4, R14, R85 ;  /* 0x0000000e04557224 */ /* 0x000fe400078e0255 */
[----:B------:R-:W-:-:S04]  /*1080*/  IMAD.HI.U32 R14, R7, R97, RZ ;  /* 0x00000061070e7227 */ /* 0x000fc800078e00ff */
[----:B------:R-:W-:Y:S02]  /*1090*/  IMAD R67, R4, R0, R67 ;  /* 0x0000000004437224 */ /* 0x000fe400078e0243 */
[----:B------:R-:W-:-:S04]  /*10a0*/  IMAD.HI.U32 R0, R7, R87, RZ ;  /* 0x0000005707007227 */ /* 0x000fc800078e00ff */
[----:B------:R-:W-:Y:S02]  /*10b0*/  IMAD R69, R4, R6, R69 ;  /* 0x0000000604457224 */ /* 0x000fe400078e0245 */
[----:B------:R-:W-:-:S04]  /*10c0*/  IMAD.HI.U32 R6, R7, R89, RZ ;  /* 0x0000005907067227 */ /* 0x000fc800078e00ff */
[----:B------:R-:W-:Y:S02]  /*10d0*/  IMAD.MOV R14, RZ, RZ, -R14 ;  /* 0x000000ffff0e7224 */ /* 0x000fe400078e0a0e */
[----:B------:R-:W-:Y:S02]  /*10e0*/  IMAD R38, R3, 0x40, R8 ;  /* 0x0000004003267824 */ /* 0x000fe400078e0208 */
[----:B------:R-:W-:Y:S02]  /*10f0*/  IMAD.MOV R0, RZ, RZ, -R0 ;  /* 0x000000ffff007224 */ /* 0x000fe400078e0a00 */
[----:B------:R-:W-:Y:S02]  /*1100*/  IMAD.MOV R6, RZ, RZ, -R6 ;  /* 0x000000ffff067224 */ /* 0x000fe400078e0a06 */
[C---:B------:R-:W-:Y:S01]  /*1110*/  IMAD R97, R4.reuse, R14, R97 ;  /* 0x0000000e04617224 */ /* 0x040fe200078e0261 */
[----:B------:R-:W-:Y:S01]  /*1120*/  IABS R14, R38 ;  /* 0x00000026000e7213 */ /* 0x000fe20000000000 */
[----:B------:R-:W-:-:S02]  /*1130*/  IMAD R87, R4, R0, R87 ;  /* 0x0000000004577224 */ /* 0x000fc400078e0257 */
[----:B------:R-:W-:-:S04]  /*1140*/  IMAD.HI.U32 R0, R7, R99, RZ ;  /* 0x0000006307007227 */ /* 0x000fc800078e00ff */
[----:B------:R-:W-:Y:S02]  /*1150*/  IMAD R89, R4, R6, R89 ;  /* 0x0000000604597224 */ /* 0x000fe400078e0259 */
[----:B------:R-:W-:-:S04]  /*1160*/  IMAD.HI.U32 R6, R7, R103, RZ ;  /* 0x0000006707067227 */ /* 0x000fc800078e00ff */
[----:B------:R-:W-:-:S04]  /*1170*/  IMAD.HI.U32 R2, R2, R14, RZ ;  /* 0x0000000e02027227 */ /* 0x000fc800078e00ff */
[----:B------:R-:W-:Y:S02]  /*1180*/  IMAD.MOV R0, RZ, RZ, -R0 ;  /* 0x000000ffff007224 */ /* 0x000fe400078e0a00 */
[----:B------:R-:W-:Y:S02]  /*1190*/  IMAD.MOV R6, RZ, RZ, -R6 ;  /* 0x000000ffff067224 */ /* 0x000fe400078e0a06 */
[----:B------:R-:W-:Y:S02]  /*11a0*/  IMAD.MOV R2, RZ, RZ, -R2 ;  /* 0x000000ffff027224 */ /* 0x000fe400078e0a02 */
[----:B------:R-:W-:Y:S01]  /*11b0*/  IMAD R99, R4, R0, R99 ;  /* 0x0000000004637224 */ /* 0x000fe200078e0263 */
[----:B------:R-:W-:Y:S01]  /*11c0*/  LOP3.LUT R0, R10, 0x3e, R5, 0xfe, !PT ;  /* 0x0000003e0a007812 */ /* 0x000fe200078efe05 */
[----:B------:R-:W-:Y:S02]  /*11d0*/  IMAD R103, R4, R6, R103 ;  /* 0x0000000604677224 */ /* 0x000fe400078e0267 */
[----:B------:R-:W-:Y:S01]  /*11e0*/  IMAD R6, R75, R2, R14 ;  /* 0x000000024b067224 */ /* 0x000fe200078e020e */
[----:B------:R-:W-:Y:S01]  /*11f0*/  IABS R131, R0 ;  /* 0x0000000000837213 */ /* 0x000fe20000000000 */
[----:B------:R-:W-:Y:S01]  /*1200*/  IMAD.HI.U32 R12, R7, R23, RZ ;  /* 0x00000017070c7227 */ /* 0x000fe200078e00ff */
[----:B------:R-:W-:-:S02]  /*1210*/  LOP3.LUT R2, R10, 0x3c, R5, 0xfe, !PT ;  /* 0x0000003c0a027812 */ /* 0x000fc400078efe05 */
[----:B------:R-:W-:Y:S01]  /*1220*/  ISETP.GT.U32.AND P0, PT, R75, R6, PT ;  /* 0x000000064b00720c */ /* 0x000fe20003f04070 */
[----:B------:R-:W-:Y:S01]  /*1230*/  IMAD.HI.U32 R15, R7, R131, RZ ;  /* 0x00000083070f7227 */ /* 0x000fe200078e00ff */
[----:B------:R-:W-:-:S03]  /*1240*/  IABS R129, R2 ;  /* 0x0000000200817213 */ /* 0x000fc60000000000 */
[----:B------:R-:W-:Y:S02]  /*1250*/  IMAD.MOV R15, RZ, RZ, -R15 ;  /* 0x000000ffff0f7224 */ /* 0x000fe400078e0a0f */
[----:B------:R-:W-:Y:S02]  /*1260*/  IMAD.MOV R12, RZ, RZ, -R12 ;  /* 0x000000ffff0c7224 */ /* 0x000fe400078e0a0c */
[C---:B------:R-:W-:Y:S02]  /*1270*/  IMAD R131, R4.reuse, R15, R131 ;  /* 0x0000000f04837224 */ /* 0x040fe400078e0283 */
[----:B------:R-:W-:Y:S02]  /*1280*/  IMAD R23, R4, R12, R23 ;  /* 0x0000000c04177224 */ /* 0x000fe400078e0217 */
[----:B------:R-:W-:Y:S01]  /*1290*/  @!P0 IMAD.IADD R6, R6, 0x1, -R75 ;  /* 0x0000000106068824 */ /* 0x000fe200078e0a4b */
[C---:B------:R-:W-:Y:S01]  /*12a0*/  ISETP.GT.U32.AND P2, PT, R4.reuse, R131, PT ;  /* 0x000000830400720c */ /* 0x040fe20003f44070 */
[--C-:B------:R-:W-:Y:S01]  /*12b0*/  @!P5 IMAD.IADD R9, R9, 0x1, -R4.reuse ;  /* 0x000000010909d824 */ /* 0x100fe200078e0a04 */
[C---:B------:R-:W-:Y:S01]  /*12c0*/  ISETP.GT.U32.AND P5, PT, R4.reuse, R25, PT ;  /* 0x000000190400720c */ /* 0x040fe20003fa4070 */
[--C-:B------:R-:W-:Y:S01]  /*12d0*/  @!P3 IMAD.IADD R13, R13, 0x1, -R4.reuse ;  /* 0x000000010d0db824 */ /* 0x100fe200078e0a04 */
[----:B------:R-:W-:Y:S01]  /*12e0*/  ISETP.GT.U32.AND P0, PT, R75, R6, PT ;  /* 0x000000064b00720c */ /* 0x000fe20003f04070 */
[--C-:B------:R-:W-:Y:S01]  /*12f0*/  @!P4 IMAD.IADD R11, R11, 0x1, -R4.reuse ;  /* 0x000000010b0bc824 */ /* 0x100fe200078e0a04 */
[----:B------:R-:W-:Y:S01]  /*1300*/  ISETP.GT.U32.AND P3, PT, R4, R9, PT ;  /* 0x000000090400720c */ /* 0x000fe20003f64070 */
[----:B------:R-:W-:-:S02]  /*1310*/  @!P6 IMAD.IADD R19, R19, 0x1, -R4 ;  /* 0x000000011313e824 */ /* 0x000fc400078e0a04 */
[----:B------:R-:W-:-:S03]  /*1320*/  IMAD.HI.U32 R12, R7, R33, RZ ;  /* 0x00000021070c7227 */ /* 0x000fc600078e00ff */
[C---:B------:R-:W-:Y:S01]  /*1330*/  ISETP.GT.U32.AND P6, PT, R4.reuse, R19, PT ;  /* 0x000000130400720c */ /* 0x040fe20003fc4070 */
[--C-:B------:R-:W-:Y:S01]  /*1340*/  @!P2 IMAD.IADD R131, R131, 0x1, -R4.reuse ;  /* 0x000000018383a824 */ /* 0x100fe200078e0a04 */
[----:B------:R-:W-:Y:S01]  /*1350*/  ISETP.GT.U32.AND P2, PT, R4, R23, PT ;  /* 0x000000170400720c */ /* 0x000fe20003f44070 */
[--C-:B------:R-:W-:Y:S02]  /*1360*/  @!P5 IMAD.IADD R25, R25, 0x1, -R4.reuse ;  /* 0x000000011919d824 */ /* 0x100fe400078e0a04 */
[----:B------:R-:W-:Y:S01]  /*1370*/  @!P0 IMAD.IADD R6, R6, 0x1, -R75 ;  /* 0x0000000106068824 */ /* 0x000fe200078e0a4b */
[C---:B------:R-:W-:Y:S01]  /*1380*/  ISETP.GT.U32.AND P0, PT, R4.reuse, R17, PT ;  /* 0x000000110400720c */ /* 0x040fe20003f04070 */
[--C-:B------:R-:W-:Y:S01]  /*1390*/  @!P3 IMAD.IADD R9, R9, 0x1, -R4.reuse ;  /* 0x000000010909b824 */ /* 0x100fe200078e0a04 */
[C---:B------:R-:W-:Y:S01]  /*13a0*/  ISETP.GT.U32.AND P4, PT, R4.reuse, R131, PT ;  /* 0x000000830400720c */ /* 0x040fe20003f84070 */
[----:B------:R-:W-:Y:S01]  /*13b0*/  @!P1 IMAD.IADD R21, R21, 0x1, -R4 ;  /* 0x0000000115159824 */ /* 0x000fe200078e0a04 */
[C---:B------:R-:W-:Y:S01]  /*13c0*/  ISETP.GT.U32.AND P1, PT, R4.reuse, R13, PT ;  /* 0x0000000d0400720c */ /* 0x040fe20003f24070 */
[----:B------:R-:W-:Y:S01]  /*13d0*/  IMAD.MOV R12, RZ, RZ, -R12 ;  /* 0x000000ffff0c7224 */ /* 0x000fe200078e0a0c */
[----:B------:R-:W0:Y:S01]  /*13e0*/  LDC.64 R74, c[0x0][0x3a8] ;  /* 0x0000ea00ff4a7b82 */ /* 0x000e220000000a00 */
[--C-:B------:R-:W-:Y:S01]  /*13f0*/  @!P6 IMAD.IADD R19, R19, 0x1, -R4.reuse ;  /* 0x000000011313e824 */ /* 0x100fe200078e0a04 */
[----:B------:R-:W-:Y:S01]  /*1400*/  ISETP.GT.U32.AND P5, PT, R4, R21, PT ;  /* 0x000000150400720c */ /* 0x000fe20003fa4070 */
[----:B------:R-:W-:-:S02]  /*1410*/  @!P2 IMAD.IADD R23, R23, 0x1, -R4 ;  /* 0x000000011717a824 */ /* 0x000fc400078e0a04 */
[C---:B------:R-:W-:Y:S02]  /*1420*/  IMAD R33, R4.reuse, R12, R33 ;  /* 0x0000000c04217224 */ /* 0x040fe400078e0221 */
[--C-:B------:R-:W-:Y:S01]  /*1430*/  @!P0 IMAD.IADD R17, R17, 0x1, -R4.reuse ;  /* 0x0000000111118824 */ /* 0x100fe200078e0a04 */
[C---:B------:R-:W-:Y:S01]  /*1440*/  ISETP.GT.U32.AND P0, PT, R4.reuse, R11, PT ;  /* 0x0000000b0400720c */ /* 0x040fe20003f04070 */
[--C-:B------:R-:W-:Y:S01]  /*1450*/  @!P4 IMAD.IADD R131, R131, 0x1, -R4.reuse ;  /* 0x000000018383c824 */ /* 0x100fe200078e0a04 */
[C---:B------:R-:W-:Y:S01]  /*1460*/  ISETP.GT.U32.AND P3, PT, R4.reuse, R23, PT ;  /* 0x000000170400720c */ /* 0x040fe20003f64070 */
[--C-:B------:R-:W-:Y:S01]  /*1470*/  @!P1 IMAD.IADD R13, R13, 0x1, -R4.reuse ;  /* 0x000000010d0d9824 */ /* 0x100fe200078e0a04 */
[C---:B------:R-:W-:Y:S01]  /*1480*/  ISETP.GT.U32.AND P4, PT, R4.reuse, R25, PT ;  /* 0x000000190400720c */ /* 0x040fe20003f84070 */
[----:B------:R-:W-:Y:S01]  /*1490*/  IMAD.HI.U32 R12, R7, R73, RZ ;  /* 0x00000049070c7227 */ /* 0x000fe200078e00ff */
[C---:B------:R-:W-:Y:S02]  /*14a0*/  ISETP.GT.U32.AND P2, PT, R4.reuse, R17, PT ;  /* 0x000000110400720c */ /* 0x040fe40003f44070 */
[C---:B------:R-:W-:Y:S01]  /*14b0*/  ISETP.GT.U32.AND P6, PT, R4.reuse, R33, PT ;  /* 0x000000210400720c */ /* 0x040fe20003fc4070 */
[----:B------:R-:W-:Y:S01]  /*14c0*/  @!P5 IMAD.IADD R21, R21, 0x1, -R4 ;  /* 0x000000011515d824 */ /* 0x000fe200078e0a04 */
[C---:B------:R-:W-:Y:S01]  /*14d0*/  ISETP.GT.U32.AND P1, PT, R4.reuse, R29, PT ;  /* 0x0000001d0400720c */ /* 0x040fe20003f24070 */
[----:B------:R-:W-:Y:S01]  /*14e0*/  IMAD.MOV R12, RZ, RZ, -R12 ;  /* 0x000000ffff0c7224 */ /* 0x000fe200078e0a0c */
[C---:B------:R-:W-:Y:S01]  /*14f0*/  ISETP.GT.U32.AND P5, PT, R4.reuse, R35, PT ;  /* 0x000000230400720c */ /* 0x040fe20003fa4070 */
[--C-:B------:R-:W-:Y:S01]  /*1500*/  @!P0 IMAD.IADD R11, R11, 0x1, -R4.reuse ;  /* 0x000000010b0b8824 */ /* 0x100fe200078e0a04 */
[C---:B------:R-:W-:Y:S01]  /*1510*/  ISETP.GT.U32.AND P0, PT, R4.reuse, R27, PT ;  /* 0x0000001b0400720c */ /* 0x040fe20003f04070 */
[--C-:B------:R-:W-:Y:S01]  /*1520*/  @!P3 IMAD.IADD R23, R23, 0x1, -R4.reuse ;  /* 0x000000011717b824 */ /* 0x100fe200078e0a04 */
[C---:B------:R-:W-:Y:S01]  /*1530*/  ISETP.GT.U32.AND P3, PT, R4.reuse, R67, PT ;  /* 0x000000430400720c */ /* 0x040fe20003f64070 */
[--C-:B------:R-:W-:Y:S01]  /*1540*/  @!P4 IMAD.IADD R25, R25, 0x1, -R4.reuse ;  /* 0x000000011919c824 */ /* 0x100fe200078e0a04 */
[C---:B------:R-:W-:Y:S01]  /*1550*/  ISETP.GT.U32.AND P4, PT, R4.reuse, R69, PT ;  /* 0x000000450400720c */ /* 0x040fe20003f84070 */
[--C-:B------:R-:W-:Y:S01]  /*1560*/  @!P2 IMAD.IADD R17, R17, 0x1, -R4.reuse ;  /* 0x000000011111a824 */ /* 0x100fe200078e0a04 */
[C---:B------:R-:W-:Y:S01]  /*1570*/  ISETP.GT.U32.AND P2, PT, R4.reuse, R31, PT ;  /* 0x0000001f0400720c */ /* 0x040fe20003f44070 */
[----:B------:R-:W-:Y:S01]  /*1580*/  @!P6 IMAD.IADD R33, R33, 0x1, -R4 ;  /* 0x000000012121e824 */ /* 0x000fe200078e0a04 */
[C---:B------:R-:W-:Y:S01]  /*1590*/  ISETP.GT.U32.AND P6, PT, R4.reuse, R87, PT ;  /* 0x000000570400720c */ /* 0x040fe20003fc4070 */
[----:B------:R-:W-:-:S02]  /*15a0*/  IMAD R73, R4, R12, R73 ;  /* 0x0000000c04497224 */ /* 0x000fc400078e0249 */
[--C-:B------:R-:W-:Y:S02]  /*15b0*/  @!P1 IMAD.IADD R29, R29, 0x1, -R4.reuse ;  /* 0x000000011d1d9824 */ /* 0x100fe400078e0a04 */
        /* <DEDUP_REMOVED lines=8> */
[----:B------:R-:W-:Y:S01]  /*1640*/  IMAD.HI.U32 R12, R7, R95, RZ ;  /* 0x0000005f070c7227 */ /* 0x000fe200078e00ff */
[----:B------:R-:W-:-:S03]  /*1650*/  ISETP.GT.U32.AND P2, PT, R4, R85, PT ;  /* 0x000000550400720c */ /* 0x000fc60003f44070 */
[--C-:B------:R-:W-:Y:S01]  /*1660*/  @!P5 IMAD.IADD R35, R35, 0x1, -R4.reuse ;  /* 0x000000012323d824 */ /* 0x100fe200078e0a04 */
[C---:B------:R-:W-:Y:S01]  /*1670*/  ISETP.GT.U32.AND P5, PT, R4.reuse, R89, PT ;  /* 0x000000590400720c */ /* 0x040fe20003fa4070 */
[--C-:B------:R-:W-:Y:S01]  /*1680*/  @!P0 IMAD.IADD R71, R71, 0x1, -R4.reuse ;  /* 0x0000000147478824 */ /* 0x100fe200078e0a04 */
[C---:B------:R-:W-:Y:S01]  /*1690*/  ISETP.GT.U32.AND P0, PT, R4.reuse, R29, PT ;  /* 0x0000001d0400720c */ /* 0x040fe20003f04070 */
[----:B------:R-:W-:Y:S01]  /*16a0*/  @!P3 IMAD.IADD R93, R93, 0x1, -R4 ;  /* 0x000000015d5db824 */ /* 0x000fe200078e0a04 */
[C---:B------:R-:W-:Y:S01]  /*16b0*/  ISETP.GT.U32.AND P3, PT, R4.reuse, R69, PT ;  /* 0x000000450400720c */ /* 0x040fe20003f64070 */
[----:B------:R-:W-:Y:S02]  /*16c0*/  IMAD.MOV R12, RZ, RZ, -R12 ;  /* 0x000000ffff0c7224 */ /* 0x000fe400078e0a0c */
[----:B------:R-:W-:Y:S01]  /*16d0*/  @!P6 IMAD.IADD R87, R87, 0x1, -R4 ;  /* 0x000000015757e824 */ /* 0x000fe200078e0a04 */
[C---:B------:R-:W-:Y:S01]  /*16e0*/  ISETP.GT.U32.AND P6, PT, R4.reuse, R35, PT ;  /* 0x000000230400720c */ /* 0x040fe20003fc4070 */
[----:B------:R-:W-:-:S02]  /*16f0*/  IMAD R95, R4, R12, R95 ;  /* 0x0000000c045f7224 */ /* 0x000fc400078e025f */
[----:B------:R-:W-:-:S04]  /*1700*/  IMAD.HI.U32 R12, R7, R105, RZ ;  /* 0x00000069070c7227 */ /* 0x000fc800078e00ff */
[----:B------:R-:W-:Y:S01]  /*1710*/  @!P4 IMAD.IADD R27, R27, 0x1, -R4 ;  /* 0x000000011b1bc824 */ /* 0x000fe200078e0a04 */
[----:B------:R-:W-:Y:S01]  /*1720*/  ISETP.GT.U32.AND P4, PT, R4, R87, PT ;  /* 0x000000570400720c */ /* 0x000fe20003f84070 */
[----:B------:R-:W-:-:S04]  /*1730*/  IMAD.HI.U32 R3, R7, R101, RZ ;  /* 0x0000006507037227 */ /* 0x000fc800078e00ff */
[----:B------:R-:W-:Y:S02]  /*1740*/  IMAD.MOV R12, RZ, RZ, -R12 ;  /* 0x000000ffff0c7224 */ /* 0x000fe400078e0a0c */
[--C-:B------:R-:W-:Y:S01]  /*1750*/  @!P1 IMAD.IADD R73, R73, 0x1, -R4.reuse ;  /* 0x0000000149499824 */ /* 0x100fe200078e0a04 */
[C---:B------:R-:W-:Y:S01]  /*1760*/  ISETP.GT.U32.AND P1, PT, R4.reuse, R31, PT ;  /* 0x0000001f0400720c */ /* 0x040fe20003f24070 */
[--C-:B------:R-:W-:Y:S01]  /*1770*/  @!P2 IMAD.IADD R85, R85, 0x1, -R4.reuse ;  /* 0x000000015555a824 */ /* 0x100fe200078e0a04 */
[C---:B------:R-:W-:Y:S01]  /*1780*/  ISETP.GT.U32.AND P2, PT, R4.reuse, R33, PT ;  /* 0x000000210400720c */ /* 0x040fe20003f44070 */
[--C-:B------:R-:W-:Y:S01]  /*1790*/  @!P0 IMAD.IADD R29, R29, 0x1, -R4.reuse ;  /* 0x000000011d1d8824 */ /* 0x100fe200078e0a04 */
[C---:B------:R-:W-:Y:S01]  /*17a0*/  ISETP.GT.U32.AND P0, PT, R4.reuse, R71, PT ;  /* 0x000000470400720c */ /* 0x040fe20003f04070 */
[----:B------:R-:W-:Y:S01]  /*17b0*/  @!P3 IMAD.IADD R69, R69, 0x1, -R4 ;  /* 0x000000014545b824 */ /* 0x000fe200078e0a04 */
[----:B------:R-:W-:Y:S01]  /*17c0*/  ISETP.GT.U32.AND P3, PT, R4, R95, PT ;  /* 0x0000005f0400720c */ /* 0x000fe20003f64070 */
[----:B------:R-:W-:-:S02]  /*17d0*/  IMAD.MOV R3, RZ, RZ, -R3 ;  /* 0x000000ffff037224 */ /* 0x000fc400078e0a03 */
[C---:B------:R-:W-:Y:S02]  /*17e0*/  IMAD R105, R4.reuse, R12, R105 ;  /* 0x0000000c04697224 */ /* 0x040fe400078e0269 */
[----:B------:R-:W-:Y:S01]  /*17f0*/  @!P5 IMAD.IADD R89, R89, 0x1, -R4 ;  /* 0x000000015959d824 */ /* 0x000fe200078e0a04 */
[----:B------:R-:W-:Y:S01]  /*1800*/  ISETP.GT.U32.AND P5, PT, R4, R67, PT ;  /* 0x000000430400720c */ /* 0x000fe20003fa4070 */
[----:B------:R-:W-:-:S04]  /*1810*/  IMAD.HI.U32 R12, R7, R125, RZ ;  /* 0x0000007d070c7227 */ /* 0x000fc800078e00ff */
[----:B------:R-:W-:Y:S01]  /*1820*/  IMAD R101, R4, R3, R101 ;  /* 0x0000000304657224 */ /* 0x000fe200078e0265 */
[----:B------:R-:W-:Y:S01]  /*1830*/  LOP3.LUT R3, R10, 0x3a, R5, 0xfe, !PT ;  /* 0x0000003a0a037812 */ /* 0x000fe200078efe05 */
[----:B------:R-:W-:Y:S02]  /*1840*/  IMAD.MOV R12, RZ, RZ, -R12 ;  /* 0x000000ffff0c7224 */ /* 0x000fe400078e0a0c */
[--C-:B------:R-:W-:Y:S01]  /*1850*/  @!P4 IMAD.IADD R87, R87, 0x1, -R4.reuse ;  /* 0x000000015757c824 */ /* 0x100fe200078e0a04 */
[----:B------:R-:W-:Y:S01]  /*1860*/  IABS R127, R3 ;  /* 0x00000003007f7213 */ /* 0x000fe20000000000 */
[C---:B------:R-:W-:Y:S01]  /*1870*/  IMAD R125, R4.reuse, R12, R125 ;  /* 0x0000000c047d7224 */ /* 0x040fe200078e027d */
        /* <DEDUP_REMOVED lines=9> */
[----:B------:R-:W-:-:S04]  /*1910*/  IMAD.HI.U32 R14, R7, R127, RZ ;  /* 0x0000007f070e7227 */ /* 0x000fc800078e00ff */
[----:B------:R-:W-:Y:S01]  /*1920*/  @!P5 IMAD.IADD R67, R67, 0x1, -R4 ;  /* 0x000000014343d824 */ /* 0x000fe200078e0a04 */
[----:B------:R-:W-:Y:S01]  /*1930*/  ISETP.GT.U32.AND P5, PT, R4, R93, PT ;  /* 0x0000005d0400720c */ /* 0x000fe20003fa4070 */
[----:B------:R-:W-:-:S04]  /*1940*/  IMAD.HI.U32 R10, R7, R123, RZ ;  /* 0x0000007b070a7227 */ /* 0x000fc800078e00ff */
[----:B------:R-:W-:Y:S02]  /*1950*/  IMAD.MOV R14, RZ, RZ, -R14 ;  /* 0x000000ffff0e7224 */ /* 0x000fe400078e0a0e */
[----:B------:R-:W-:Y:S02]  /*1960*/  IMAD.MOV R10, RZ, RZ, -R10 ;  /* 0x000000ffff0a7224 */ /* 0x000fe400078e0a0a */
[C---:B------:R-:W-:Y:S02]  /*1970*/  IMAD R127, R4.reuse, R14, R127 ;  /* 0x0000000e047f7224 */ /* 0x040fe400078e027f */
[--C-:B------:R-:W-:Y:S01]  /*1980*/  @!P4 IMAD.IADD R103, R103, 0x1, -R4.reuse ;  /* 0x000000016767c824 */ /* 0x100fe200078e0a04 */
[----:B------:R-:W1:Y:S01]  /*1990*/  LDC.64 R14, c[0x0][0x3a0] ;  /* 0x0000e800ff0e7b82 */ /* 0x000e620000000a00 */
[C---:B------:R-:W-:Y:S02]  /*19a0*/  IMAD R123, R4.reuse, R10, R123 ;  /* 0x0000000a047b7224 */ /* 0x040fe400078e027b */
[--C-:B------:R-:W-:Y:S01]  /*19b0*/  @!P1 IMAD.IADD R73, R73, 0x1, -R4.reuse ;  /* 0x0000000149499824 */ /* 0x100fe200078e0a04 */
[C---:B------:R-:W-:Y:S01]  /*19c0*/  ISETP.GT.U32.AND P1, PT, R4.reuse, R99, PT ;  /* 0x000000630400720c */ /* 0x040fe20003f24070 */
[--C-:B------:R-:W-:Y:S01]  /*19d0*/  @!P2 IMAD.IADD R85, R85, 0x1, -R4.reuse ;  /* 0x000000015555a824 */ /* 0x100fe200078e0a04 */
[C---:B------:R-:W-:Y:S01]  /*19e0*/  ISETP.GT.U32.AND P2, PT, R4.reuse, R101, PT ;  /* 0x000000650400720c */ /* 0x040fe20003f44070 */
[----:B------:R-:W-:Y:S01]  /*19f0*/  IMAD.HI.U32 R7, R7, R129, RZ ;  /* 0x0000008107077227 */ /* 0x000fe200078e00ff */
[----:B------:R-:W2:Y:S03]  /*1a00*/  LDS R10, [UR9] ;  /* 0x00000009ff0a7984 */ /* 0x000ea60008000800 */
[--C-:B------:R-:W-:Y:S01]  /*1a10*/  @!P0 IMAD.IADD R97, R97, 0x1, -R4.reuse ;  /* 0x0000000161618824 */ /* 0x100fe200078e0a04 */
[C---:B------:R-:W-:Y:S01]  /*1a20*/  ISETP.GT.U32.AND P0, PT, R4.reuse, R127, PT ;  /* 0x0000007f0400720c */ /* 0x040fe20003f04070 */
[--C-:B------:R-:W-:Y:S01]  /*1a30*/  @!P3 IMAD.IADD R125, R125, 0x1, -R4.reuse ;  /* 0x000000017d7db824 */ /* 0x100fe200078e0a04 */
[C---:B------:R-:W-:Y:S01]  /*1a40*/  ISETP.GT.U32.AND P3, PT, R4.reuse, R103, PT ;  /* 0x000000670400720c */ /* 0x040fe20003f64070 */
[--C-:B------:R-:W-:Y:S01]  /*1a50*/  @!P5 IMAD.IADD R93, R93, 0x1, -R4.reuse ;  /* 0x000000015d5dd824 */ /* 0x100fe200078e0a04 */
[C---:B------:R-:W-:Y:S01]  /*1a60*/  ISETP.GT.U32.AND P5, PT, R4.reuse, R123, PT ;  /* 0x0000007b0400720c */ /* 0x040fe20003fa4070 */
[----:B------:R-:W-:Y:S01]  /*1a70*/  IMAD.MOV R7, RZ, RZ, -R7 ;  /* 0x000000ffff077224 */ /* 0x000fe200078e0a07 */
[----:B------:R-:W-:Y:S01]  /*1a80*/  ISETP.GT.U32.AND P4, PT, R4, R97, PT ;  /* 0x000000610400720c */ /* 0x000fe20003f84070 */
[----:B------:R-:W-:-:S02]  /*1a90*/  @!P1 IMAD.IADD R99, R99, 0x1, -R4 ;  /* 0x0000000163639824 */ /* 0x000fc400078e0a04 */
[C---:B------:R-:W-:Y:S02]  /*1aa0*/  IMAD R129, R4.reuse, R7, R129 ;  /* 0x0000000704817224 */ /* 0x040fe400078e0281 */
[--C-:B------:R-:W-:Y:S01]  /*1ab0*/  @!P2 IMAD.IADD R101, R101, 0x1, -R4.reuse ;  /* 0x000000016565a824 */ /* 0x100fe200078e0a04 */
[C---:B------:R-:W-:Y:S01]  /*1ac0*/  ISETP.GT.U32.AND P2, PT, R4.reuse, R95, PT ;  /* 0x0000005f0400720c */ /* 0x040fe20003f44070 */
[--C-:B------:R-:W-:Y:S01]  /*1ad0*/  @!P0 IMAD.IADD R127, R127, 0x1, -R4.reuse ;  /* 0x000000017f7f8824 */ /* 0x100fe200078e0a04 */
[----:B------:R-:W-:Y:S01]  /*1ae0*/  ISETP.GT.U32.AND P1, PT, R4, R129, PT ;  /* 0x000000810400720c */ /* 0x000fe20003f24070 */
[--C-:B------:R-:W-:Y:S01]  /*1af0*/  @!P3 IMAD.IADD R103, R103, 0x1, -R4.reuse ;  /* 0x000000016767b824 */ /* 0x100fe200078e0a04 */
[----:B------:R-:W-:Y:S01]  /*1b00*/  ISETP.GE.AND P0, PT, R38, RZ, PT ;  /* 0x000000ff2600720c */ /* 0x000fe20003f06270 */
[--C-:B------:R-:W-:Y:S01]  /*1b10*/  @!P5 IMAD.IADD R123, R123, 0x1, -R4.reuse ;  /* 0x000000017b7bd824 */ /* 0x100fe200078e0a04 */
[----:B------:R-:W-:Y:S01]  /*1b20*/  ISETP.NE.AND P3, PT, R90, RZ, PT ;  /* 0x000000ff5a00720c */ /* 0x000fe20003f65270 */
[--C-:B------:R-:W-:Y:S01]  /*1b30*/  @!P4 IMAD.IADD R97, R97, 0x1, -R4.reuse ;  /* 0x000000016161c824 */ /* 0x100fe200078e0a04 */
[C---:B------:R-:W-:Y:S01]  /*1b40*/  ISETP.GT.U32.AND P5, PT, R4.reuse, R101, PT ;  /* 0x000000650400720c */ /* 0x040fe20003fa4070 */
[--C-:B------:R-:W-:Y:S01]  /*1b50*/  @!P6 IMAD.IADD R35, R35, 0x1, -R4.reuse ;  /* 0x000000012323e824 */ /* 0x100fe200078e0a04 */
[C---:B------:R-:W-:Y:S01]  /*1b60*/  ISETP.GT.U32.AND P4, PT, R4.reuse, R125, PT ;  /* 0x0000007d0400720c */ /* 0x040fe20003f84070 */
[----:B0-----:R-:W-:Y:S01]  /*1b70*/  IMAD R77, R5, R74, RZ ;  /* 0x0000004a054d7224 */ /* 0x001fe200078e02ff */
[C---:B------:R-:W-:Y:S01]  /*1b80*/  ISETP.GT.U32.AND P6, PT, R4.reuse, R89, PT ;  /* 0x000000590400720c */ /* 0x040fe20003fc4070 */
[--C-:B------:R-:W-:Y:S01]  /*1b90*/  @!P2 IMAD.IADD R95, R95, 0x1, -R4.reuse ;  /* 0x000000015f5fa824 */ /* 0x100fe200078e0a04 */
[----:B------:R-:W-:Y:S01]  /*1ba0*/  ISETP.GT.U32.AND P2, PT, R4, R123, PT ;  /* 0x0000007b0400720c */ /* 0x000fe20003f44070 */
[----:B------:R-:W-:-:S02]  /*1bb0*/  @!P1 IMAD.IADD R129, R129, 0x1, -R4 ;  /* 0x0000000181819824 */ /* 0x000fc400078e0a04 */
[----:B------:R-:W-:Y:S01]  /*1bc0*/  @!P0 IMAD.MOV R6, RZ, RZ, -R6 ;  /* 0x000000ffff068224 */ /* 0x000fe200078e0a06 */
[----:B------:R-:W-:Y:S01]  /*1bd0*/  ISETP.GE.AND P0, PT, R62, RZ, PT ;  /* 0x000000ff3e00720c */ /* 0x000fe20003f06270 */
[----:B------:R-:W-:Y:S01]  /*1be0*/  IMAD.MOV.U32 R111, RZ, RZ, R95 ;  /* 0x000000ffff6f7224 */ /* 0x000fe200078e005f */
[----:B------:R-:W-:Y:S01]  /*1bf0*/  @!P3 LOP3.LUT R6, RZ, R90, RZ, 0x33, !PT ;  /* 0x0000005aff06b212 */ /* 0x000fe200078e33ff */
[--C-:B------:R-:W-:Y:S01]  /*1c00*/  @!P5 IMAD.IADD R101, R101, 0x1, -R4.reuse ;  /* 0x000000016565d824 */ /* 0x100fe200078e0a04 */
[----:B------:R-:W-:Y:S01]  /*1c10*/  ISETP.GE.AND P3, PT, R65, RZ, PT ;  /* 0x000000ff4100720c */ /* 0x000fe20003f66270 */
[--C-:B------:R-:W-:Y:S01]  /*1c20*/  @!P4 IMAD.IADD R125, R125, 0x1, -R4.reuse ;  /* 0x000000017d7dc824 */ /* 0x100fe200078e0a04 */
[C---:B------:R-:W-:Y:S01]  /*1c30*/  ISETP.GT.U32.AND P5, PT, R4.reuse, R129, PT ;  /* 0x000000810400720c */ /* 0x040fe20003fa4070 */
[--C-:B------:R-:W-:Y:S01]  /*1c40*/  @!P6 IMAD.IADD R89, R89, 0x1, -R4.reuse ;  /* 0x000000015959e824 */ /* 0x100fe200078e0a04 */
[----:B------:R-:W-:Y:S01]  /*1c50*/  ISETP.GE.AND P4, PT, R61, RZ, PT ;  /* 0x000000ff3d00720c */ /* 0x000fe20003f86270 */
[--C-:B------:R-:W-:Y:S01]  /*1c60*/  @!P2 IMAD.IADD R123, R123, 0x1, -R4.reuse ;  /* 0x000000017b7ba824 */ /* 0x100fe200078e0a04 */
[----:B------:R-:W-:Y:S01]  /*1c70*/  ISETP.GE.AND P2, PT, R63, RZ, PT ;  /* 0x000000ff3f00720c */ /* 0x000fe20003f46270 */
[----:B------:R-:W-:Y:S01]  /*1c80*/  IMAD.MOV.U32 R107, RZ, RZ, R89 ;  /* 0x000000ffff6b7224 */ /* 0x000fe200078e0059 */
[----:B------:R-:W-:Y:S01]  /*1c90*/  ISETP.GT.U32.AND P6, PT, R4, R105, PT ;  /* 0x000000690400720c */ /* 0x000fe20003fc4070 */
[----:B------:R-:W-:Y:S01]  /*1ca0*/  @!P0 IMAD.MOV R17, RZ, RZ, -R17 ;  /* 0x000000ffff118224 */ /* 0x000fe200078e0a11 */
[----:B------:R-:W-:Y:S01]  /*1cb0*/  ISETP.GE.AND P0, PT, R57, RZ, PT ;  /* 0x000000ff3900720c */ /* 0x000fe20003f06270 */
[----:B------:R-:W-:Y:S01]  /*1cc0*/  IMAD.MOV.U32 R109, RZ, RZ, R93 ;  /* 0x000000ffff6d7224 */ /* 0x000fe200078e005d */
[----:B--2---:R-:W-:Y:S01]  /*1cd0*/  R2UR UR8, R10 ;  /* 0x000000000a0872ca */ /* 0x004fe200000e0000 */
[----:B------:R-:W-:Y:S01]  /*1ce0*/  @!P3 IMAD.MOV R9, RZ, RZ, -R9 ;  /* 0x000000ffff09b224 */ /* 0x000fe200078e0a09 */
[----:B------:R-:W-:Y:S01]  /*1cf0*/  ISETP.GE.AND P3, PT, R59, RZ, PT ;  /* 0x000000ff3b00720c */ /* 0x000fe20003f66270 */
[--C-:B------:R-:W-:Y:S01]  /*1d00*/  @!P5 IMAD.IADD R129, R129, 0x1, -R4.reuse ;  /* 0x000000018181d824 */ /* 0x100fe200078e0a04 */
[----:B------:R-:W-:Y:S01]  /*1d10*/  ISETP.GE.AND P5, PT, R60, RZ, PT ;  /* 0x000000ff3c00720c */ /* 0x000fe20003fa6270 */
[----:B------:R-:W-:Y:S01]  /*1d20*/  @!P4 IMAD.MOV R19, RZ, RZ, -R19 ;  /* 0x000000ffff13c224 */ /* 0x000fe200078e0a13 */
[----:B------:R-:W-:Y:S01]  /*1d30*/  ISETP.GE.AND P4, PT, R56, RZ, PT ;  /* 0x000000ff3800720c */ /* 0x000fe20003f86270 */
[----:B------:R-:W-:Y:S01]  /*1d40*/  @!P2 IMAD.MOV R13, RZ, RZ, -R13 ;  /* 0x000000ffff0da224 */ /* 0x000fe200078e0a0d */
[----:B------:R-:W-:Y:S01]  /*1d50*/  ISETP.GE.AND P2, PT, R58, RZ, PT ;  /* 0x000000ff3a00720c */ /* 0x000fe20003f46270 */
[--C-:B------:R-:W-:Y:S01]  /*1d60*/  @!P6 IMAD.IADD R105, R105, 0x1, -R4.reuse ;  /* 0x000000016969e824 */ /* 0x100fe200078e0a04 */
[----:B------:R-:W-:Y:S01]  /*1d70*/  ISETP.GT.U32.AND P6, PT, R4, R99, PT ;  /* 0x000000630400720c */ /* 0x000fe20003fc4070 */
[----:B------:R-:W-:Y:S01]  /*1d80*/  @!P0 IMAD.MOV R27, RZ, RZ, -R27 ;  /* 0x000000ffff1b8224 */ /* 0x000fe200078e0a1b */
[----:B------:R-:W-:Y:S01]  /*1d90*/  ISETP.GE.AND P0, PT, R52, RZ, PT ;  /* 0x000000ff3400720c */ /* 0x000fe20003f06270 */
[----:B------:R-:W-:Y:S01]  /*1da0*/  IMAD R79, R74, 0x2, R77 ;  /* 0x000000024a4f7824 */ /* 0x000fe200078e024d */
[----:B------:R-:W-:Y:S01]  /*1db0*/  ISETP.GT.U32.AND P1, PT, R4, R105, PT ;  /* 0x000000690400720c */ /* 0x000fe20003f24070 */
[----:B------:R-:W-:Y:S01]  /*1dc0*/  @!P3 IMAD.MOV R23, RZ, RZ, -R23 ;  /* 0x000000ffff17b224 */ /* 0x000fe200078e0a17 */
[----:B------:R-:W-:Y:S01]  /*1dd0*/  ISETP.GE.AND P3, PT, R54, RZ, PT ;  /* 0x000000ff3600720c */ /* 0x000fe20003f66270 */
[----:B------:R-:W-:Y:S01]  /*1de0*/  @!P5 IMAD.MOV R21, RZ, RZ, -R21 ;  /* 0x000000ffff15d224 */ /* 0x000fe200078e0a15 */
[----:B------:R-:W-:Y:S01]  /*1df0*/  ISETP.GE.AND P5, PT, R55, RZ, PT ;  /* 0x000000ff3700720c */ /* 0x000fe20003fa6270 */
[----:B------:R-:W-:Y:S01]  /*1e00*/  @!P4 IMAD.MOV R29, RZ, RZ, -R29 ;  /* 0x000000ffff1dc224 */ /* 0x000fe200078e0a1d */
[----:B------:R-:W-:Y:S01]  /*1e10*/  ISETP.GE.AND P4, PT, R51, RZ, PT ;  /* 0x000000ff3300720c */ /* 0x000fe20003f86270 */
[----:B------:R-:W-:Y:S01]  /*1e20*/  @!P2 IMAD.MOV R25, RZ, RZ, -R25 ;  /* 0x000000ffff19a224 */ /* 0x000fe200078e0a19 */
[----:B------:R-:W-:Y:S01]  /*1e30*/  ISETP.GE.AND P2, PT, R53, RZ, PT ;  /* 0x000000ff3500720c */ /* 0x000fe20003f46270 */
[----:B------:R-:W-:Y:S01]  /*1e40*/  @!P6 IMAD.IADD R99, R99, 0x1, -R4 ;  /* 0x000000016363e824 */ /* 0x000fe200078e0a04 */
[----:B------:R-:W-:Y:S01]  /*1e50*/  ISETP.GT.U32.AND P6, PT, R4, R127, PT ;  /* 0x0000007f0400720c */ /* 0x000fe20003fc4070 */
[----:B------:R-:W-:Y:S01]  /*1e60*/  @!P0 IMAD.MOV R67, RZ, RZ, -R67 ;  /* 0x000000ffff438224 */ /* 0x000fe200078e0a43 */
[----:B------:R-:W-:Y:S01]  /*1e70*/  ISETP.GE.AND P0, PT, R47, RZ, PT ;  /* 0x000000ff2f00720c */ /* 0x000fe20003f06270 */
[----:B------:R-:W-:-:S02]  /*1e80*/  IMAD R81, R74, 0x2, R79 ;  /* 0x000000024a517824 */ /* 0x000fc400078e024f */
        /* <DEDUP_REMOVED lines=8> */
[--C-:B------:R-:W-:Y:S01]  /*1f10*/  @!P6 IMAD.IADD R127, R127, 0x1, -R4.reuse ;  /* 0x000000017f7fe824 */ /* 0x100fe200078e0a04 */
[----:B------:R-:W-:Y:S01]  /*1f20*/  ISETP.GE.AND P6, PT, R64, RZ, PT ;  /* 0x000000ff4000720c */ /* 0x000fe20003fc6270 */
[----:B------:R-:W-:Y:S01]  /*1f30*/  @!P1 IMAD.IADD R105, R105, 0x1, -R4 ;  /* 0x0000000169699824 */ /* 0x000fe200078e0a04 */
[----:B------:R-:W-:Y:S01]  /*1f40*/  ISETP.NE.AND P1, PT, R91, RZ, PT ;  /* 0x000000ff5b00720c */ /* 0x000fe20003f25270 */
        /* <DEDUP_REMOVED lines=9> */
[----:B------:R-:W-:Y:S01]  /*1fe0*/  IMAD.MOV.U32 R113, RZ, RZ, R97 ;  /* 0x000000ffff717224 */ /* 0x000fe200078e0061 */
[C---:B------:R-:W-:Y:S01]  /*1ff0*/  SEL R106, R118.reuse, R107, !P1 ;  /* 0x0000006b766a7207 */ /* 0x040fe20004800000 */
[----:B------:R-:W-:Y:S01]  /*2000*/  IMAD.MOV.U32 R117, RZ, RZ, R101 ;  /* 0x000000ffff757224 */ /* 0x000fe200078e0065 */
[C---:B------:R-:W-:Y:S01]  /*2010*/  SEL R10, R118.reuse, R9, !P1 ;  /* 0x00000009760a7207 */ /* 0x040fe20004800000 */
[----:B------:R-:W-:Y:S01]  /*2020*/  IMAD.MOV.U32 R121, RZ, RZ, R105 ;  /* 0x000000ffff797224 */ /* 0x000fe200078e0069 */
[----:B------:R-:W-:Y:S01]  /*2030*/  SEL R89, R118, R13, !P1 ;  /* 0x0000000d76597207 */ /* 0x000fe20004800000 */
[----:B------:R-:W-:Y:S01]  /*2040*/  @!P3 IMAD.MOV R111, RZ, RZ, -R111 ;  /* 0x000000ffff6fb224 */ /* 0x000fe200078e0a6f */
[----:B------:R-:W-:Y:S01]  /*2050*/  ISETP.GE.AND P3, PT, R39, RZ, PT ;  /* 0x000000ff2700720c */ /* 0x000fe20003f66270 */
[----:B------:R-:W-:Y:S01]  /*2060*/  @!P5 IMAD.MOV R109, RZ, RZ, -R109 ;  /* 0x000000ffff6dd224 */ /* 0x000fe200078e0a6d */
[----:B------:R-:W-:Y:S01]  /*2070*/  ISETP.GE.AND P5, PT, R40, RZ, PT ;  /* 0x000000ff2800720c */ /* 0x000fe20003fa6270 */
[----:B------:R-:W-:Y:S01]  /*2080*/  IMAD R189, R74, 0x2, R83 ;  /* 0x000000024abd7824 */ /* 0x000fe200078e0253 */
[C---:B------:R-:W-:Y:S01]  /*2090*/  SEL R108, R118.reuse, R111, !P1 ;  /* 0x0000006f766c7207 */ /* 0x040fe20004800000 */
[----:B------:R-:W-:Y:S01]  /*20a0*/  IMAD.MOV.U32 R119, RZ, RZ, R103 ;  /* 0x000000ffff777224 */ /* 0x000fe200078e0067 */
[----:B------:R-:W-:Y:S01]  /*20b0*/  SEL R107, R118, R109, !P1 ;  /* 0x0000006d766b7207 */ /* 0x000fe20004800000 */
        /* <DEDUP_REMOVED lines=10> */
[----:B------:R-:W-:Y:S01]  /*2160*/  IMAD R191, R74, 0x2, R189 ;  /* 0x000000024abf7824 */ /* 0x000fe200078e02bd */
[----:B------:R-:W-:Y:S01]  /*2170*/  SEL R109, R118, R113, !P1 ;  /* 0x00000071766d7207 */ /* 0x000fe20004800000 */
[----:B------:R-:W-:Y:S01]  /*2180*/  @!P5 IMAD.MOV R119, RZ, RZ, -R119 ;  /* 0x000000ffff77d224 */ /* 0x000fe200078e0a77 */
[----:B------:R-:W-:Y:S01]  /*2190*/  ISETP.GE.AND P5, PT, R0, RZ, PT ;  /* 0x000000ff0000720c */ /* 0x000fe20003fa6270 */
[----:B------:R-:W-:Y:S01]  /*21a0*/  IMAD.SHL.U32 R7, R148, 0x200000, RZ ;  /* 0x0020000094077824 */ /* 0x000fe200078e00ff */
[----:B------:R-:W-:Y:S01]  /*21b0*/  SEL R111, R118, R117, !P1 ;  /* 0x00000075766f7207 */ /* 0x000fe20004800000 */
[----:B------:R-:W-:Y:S01]  /*21c0*/  IMAD R193, R74, 0x2, R191 ;  /* 0x000000024ac17824 */ /* 0x000fe200078e02bf */
[----:B------:R-:W-:Y:S01]  /*21d0*/  SEL R88, R118, R11, !P1 ;  /* 0x0000000b76587207 */ /* 0x000fe20004800000 */
[----:B------:R-:W-:Y:S01]  /*21e0*/  IMAD.MOV.U32 R115, RZ, RZ, R99 ;  /* 0x000000ffff737224 */ /* 0x000fe200078e0063 */
[----:B------:R-:W-:Y:S01]  /*21f0*/  LOP3.LUT R7, R7, 0x600000, RZ, 0xc0, !PT ;  /* 0x0060000007077812 */ /* 0x000fe200078ec0ff */
[----:B------:R-:W-:Y:S01]  /*2200*/  IMAD R195, R74, 0x2, R193 ;  /* 0x000000024ac37824 */ /* 0x000fe200078e02c1 */
[----:B------:R-:W-:Y:S01]  /*2210*/  SEL R90, R118, R17, !P1 ;  /* 0x00000011765a7207 */ /* 0x000fe20004800000 */
[----:B-1----:R-:W-:Y:S01]  /*2220*/  VIADD R4, R14, 0x3f ;  /* 0x0000003f0e047836 */ /* 0x002fe20000000000 */
[----:B------:R-:W-:Y:S01]  /*2230*/  R2UR UR10, R7 ;  /* 0x00000000070a72ca */ /* 0x000fe200000e0000 */
[----:B------:R-:W-:Y:S01]  /*2240*/  @!P0 IMAD.MOV R115, RZ, RZ, -R115 ;  /* 0x000000ffff738224 */ /* 0x000fe200078e0a73 */
[----:B------:R-:W-:Y:S01]  /*2250*/  LOP3.LUT R7, R5, 0x18, RZ, 0xfc, !PT ;  /* 0x0000001805077812 */ /* 0x000fe200078efcff */
[----:B------:R-:W-:Y:S01]  /*2260*/  IMAD R197, R74, 0x2, R195 ;  /* 0x000000024ac57824 */ /* 0x000fe200078e02c3 */
[----:B------:R-:W-:Y:S01]  /*2270*/  ISETP.GT.AND P0, PT, R4, 0x3f, PT ;  /* 0x0000003f0400780c */ /* 0x000fe20003f04270 */
[----:B------:R-:W-:Y:S01]  /*2280*/  @!P2 IMAD.MOV R123, RZ, RZ, -R123 ;  /* 0x000000ffff7ba224 */ /* 0x000fe200078e0a7b */
[C---:B------:R-:W-:Y:S01]  /*2290*/  SEL R110, R118.reuse, R115, !P1 ;  /* 0x00000073766e7207 */ /* 0x040fe20004800000 */
[----:B------:R-:W-:Y:S01]  /*22a0*/  @!P6 IMAD.MOV R125, RZ, RZ, -R125 ;  /* 0x000000ffff7de224 */ /* 0x000fe200078e0a7d */
[C---:B------:R-:W-:Y:S01]  /*22b0*/  SEL R91, R118.reuse, R19, !P1 ;  /* 0x00000013765b7207 */ /* 0x040fe20004800000 */
[----:B------:R-:W-:Y:S01]  /*22c0*/  @!P4 IMAD.MOV R127, RZ, RZ, -R127 ;  /* 0x000000ffff7fc224 */ /* 0x000fe200078e0a7f */
[C---:B------:R-:W-:Y:S01]  /*22d0*/  SEL R92, R118.reuse, R21, !P1 ;  /* 0x00000015765c7207 */ /* 0x040fe20004800000 */
[----:B------:R-:W-:Y:S01]  /*22e0*/  @!P3 IMAD.MOV R129, RZ, RZ, -R129 ;  /* 0x000000ffff81b224 */ /* 0x000fe200078e0a81 */
[C---:B------:R-:W-:Y:S01]  /*22f0*/  SEL R93, R118.reuse, R23, !P1 ;  /* 0x00000017765d7207 */ /* 0x040fe20004800000 */
[----:B------:R-:W-:Y:S01]  /*2300*/  @!P5 IMAD.MOV R131, RZ, RZ, -R131 ;  /* 0x000000ffff83d224 */ /* 0x000fe200078e0a83 */
[----:B------:R-:W-:Y:S01]  /*2310*/  SEL R94, R118, R25, !P1 ;  /* 0x00000019765e7207 */ /* 0x000fe20004800000 */
[----:B------:R-:W-:Y:S01]  /*2320*/  IMAD R199, R74, 0x2, R197 ;  /* 0x000000024ac77824 */ /* 0x000fe200078e02c5 */
[----:B------:R-:W-:Y:S01]  /*2330*/  SEL R95, R118, R27, !P1 ;  /* 0x0000001b765f7207 */ /* 0x000fe20004800000 */
[----:B------:R-:W-:Y:S01]  /*2340*/  IMAD R6, R6, R15, RZ ;  /* 0x0000000f06067224 */ /* 0x000fe200078e02ff */
[----:B------:R-:W-:Y:S01]  /*2350*/  SEL R96, R118, R29, !P1 ;  /* 0x0000001d76607207 */ /* 0x000fe20004800000 */
[----:B------:R-:W-:Y:S01]  /*2360*/  IMAD R201, R74, 0x2, R199 ;  /* 0x000000024ac97824 */ /* 0x000fe200078e02c7 */
[C---:B------:R-:W-:Y:S01]  /*2370*/  SEL R97, R118.reuse, R31, !P1 ;  /* 0x0000001f76617207 */ /* 0x040fe20004800000 */
[----:B------:R-:W-:Y:S01]  /*2380*/  UIADD3 UR10, UPT, UPT, UR8, UR10, URZ ;  /* 0x0000000a080a7290 */ /* 0x000fe2000fffe0ff */
[----:B------:R-:W-:-:S02]  /*2390*/  SEL R98, R118, R33, !P1 ;  /* 0x0000002176627207 */ /* 0x000fc40004800000 */
[C---:B------:R-:W-:Y:S02]  /*23a0*/  SEL R99, R118.reuse, R35, !P1 ;  /* 0x0000002376637207 */ /* 0x040fe40004800000 */
[C---:B------:R-:W-:Y:S02]  /*23b0*/  SEL R100, R118.reuse, R67, !P1 ;  /* 0x0000004376647207 */ /* 0x040fe40004800000 */
[C---:B------:R-:W-:Y:S02]  /*23c0*/  SEL R101, R118.reuse, R69, !P1 ;  /* 0x0000004576657207 */ /* 0x040fe40004800000 */
[C---:B------:R-:W-:Y:S02]  /*23d0*/  SEL R102, R118.reuse, R71, !P1 ;  /* 0x0000004776667207 */ /* 0x040fe40004800000 */
[C---:B------:R-:W-:Y:S02]  /*23e0*/  SEL R103, R118.reuse, R73, !P1 ;  /* 0x0000004976677207 */ /* 0x040fe40004800000 */
        /* <DEDUP_REMOVED lines=8> */
[----:B------:R-:W-:Y:S01]  /*2470*/  SEL R118, R118, R131, !P1 ;  /* 0x0000008376767207 */ /* 0x000fe20004800000 */
[----:B------:R-:W-:Y:S01]  /*2480*/  BAR.SYNC.DEFER_BLOCKING 0x0 ;  /* 0x0000000000007b1d */ /* 0x000fe20000010000 */
[----:B------:R-:W-:Y:S02]  /*2490*/  ISETP.LT.AND P3, PT, R7, R14, P0 ;  /* 0x0000000e0700720c */ /* 0x000fe40000761270 */
[----:B------:R-:W-:-:S03]  /*24a0*/  LOP3.LUT P1, RZ, R66, 0x7f, RZ, 0xc0, !PT ;  /* 0x0000007f42ff7812 */ /* 0x000fc6000782c0ff */
[----:B---3--:R-:W-:Y:S10]  /*24b0*/  BRA.U UP0, `(.L_x_5) ;  /* 0x0000000100187547 */ /* 0x008ff4000b800000 */
[----:B------:R-:W-:Y:S01]  /*24c0*/  ELECT P2, URZ, PT ;  /* 0x0000000000ff782f */ /* 0x000fe20003840000 */
[----:B------:R-:W-:Y:S01]  /*24d0*/  IMAD.MOV.U32 R7, RZ, RZ, 0x1 ;  /* 0x00000001ff077424 */ /* 0x000fe200078e00ff */
[----:B------:R-:W-:Y:S01]  /*24e0*/  UMOV UR5, 0x40 ;  /* 0x0000004000057882 */ /* 0x000fe20000000000 */
[----:B------:R-:W-:Y:S01]  /*24f0*/  UVIRTCOUNT.DEALLOC.SMPOOL 0x80 ;  /* 0x000000800000784c */ /* 0x000fe20000000000 */
[----:B------:R-:W-:-:S09]  /*2500*/  ULEA UR5, UR4, UR5, 0x18 ;  /* 0x0000000504057291 */ /* 0x000fd2000f8ec0ff */
[----:B------:R0:W-:Y:S03]  /*2510*/  @P2 STS.U8 [UR5], R7 ;  /* 0x00000007ff002988 */ /* 0x0001e60008000005 */
.L_x_5:
[----:B------:R-:W-:Y:S01]  /*2520*/  STTM.16dp32bit_t0_t15.x32 tmem[UR10], RZ ;  /* 0x000000ff000079ed */ /* 0x000fe20008a8000a */
[----:B------:R-:W-:Y:S01]  /*2530*/  STTM.16dp32bit_t16_t31.x32 tmem[UR10+0x20], RZ ;  /* 0x000020ff000079ed */ /* 0x000fe20008aa000a */
[----:B------:R-:W1:Y:S02]  /*2540*/  FENCE.VIEW.ASYNC.T ;  /* 0x00000000000073c6 */ /* 0x000e640000000200 */
[----:B-1----:R-:W-:Y:S01]  /*2550*/  VOTEU.ALL UP1, P1 ;  /* 0x0000000000ff7886 */ /* 0x002fe20000820000 */
[----:B------:R-:W-:Y:S01]  /*2560*/  VOTEU.ALL UP2, P1 ;  /* 0x0000000000ff7886 */ /* 0x000fe20000840000 */
[----:B------:R-:W-:Y:S01]  /*2570*/  IMAD R203, R74, 0x2, R201 ;  /* 0x000000024acb7824 */ /* 0x000fe200078e02c9 */
[----:B------:R-:W-:Y:S01]  /*2580*/  ISETP.LT.AND P2, PT, R229, R14, P0 ;  /* 0x0000000ee500720c */ /* 0x000fe20000741270 */
[----:B------:R-:W-:Y:S01]  /*2590*/  IMAD.SHL.U32 R186, R6, 0x2, RZ ;  /* 0x0000000206ba7824 */ /* 0x000fe200078e00ff */
[----:B------:R-:W-:-:S04]  /*25a0*/  @!UP1 UIADD3 UR4, UPT, UPT, -UR6, 0x100000, URZ ;  /* 0x0010000006049890 */ /* 0x000fc8000fffe1ff */
[----:B------:R-:W-:Y:S02]  /*25b0*/  @!UP1 USHF.L.U32 UR5, UR4, 0xb, URZ ;  /* 0x0000000b04059899 */ /* 0x000fe400080006ff */
[----:B------:R-:W-:Y:S01]  /*25c0*/  @!UP1 USHF.L.U32 UR4, UR4, 0x1, URZ ;  /* 0x0000000104049899 */ /* 0x000fe200080006ff */
[----:B------:R-:W-:Y:S01]  /*25d0*/  BAR.SYNC.DEFER_BLOCKING 0x0 ;  /* 0x0000000000007b1d */ /* 0x000fe20000010000 */
[----:B------:R-:W-:Y:S01]  /*25e0*/  IMAD R9, R74, 0x2, R203 ;  /* 0x000000024a097824 */ /* 0x000fe200078e02cb */
[----:B------:R-:W-:Y:S02]  /*25f0*/  ISETP.LT.AND P4, PT, R227, R14, P0 ;  /* 0x0000000ee300720c */ /* 0x000fe40000781270 */
[----:B------:R-:W-:Y:S01]  /*2600*/  IADD3 R86, P5, PT, R186, UR12, RZ ;  /* 0x0000000cba567c10 */ /* 0x000fe2000ffbe0ff */
[----:B------:R-:W-:-:S03]  /*2610*/  IMAD R11, R74, 0x2, R9 ;  /* 0x000000024a0b7824 */ /* 0x000fc600078e0209 */
[----:B------:R-:W-:Y:S01]  /*2620*/  LEA.HI.X.SX32 R24, R6, UR13, 0x1, P5 ;  /* 0x0000000d06187c11 */ /* 0x000fe2000a8f0eff */
[----:B------:R-:W-:Y:S01]  /*2630*/  IMAD R25, R74, 0x2, R11 ;  /* 0x000000024a197824 */ /* 0x000fe200078e020b */
[----:B------:R-:W-:-:S03]  /*2640*/  LEA R12, P5, R189, R86, 0x1 ;  /* 0x00000056bd0c7211 */ /* 0x000fc600078a08ff */
[C---:B------:R-:W-:Y:S01]  /*2650*/  IMAD R27, R74.reuse, 0x2, R25 ;  /* 0x000000024a1b7824 */ /* 0x040fe200078e0219 */
[----:B------:R-:W-:Y:S01]  /*2660*/  LEA.HI.X.SX32 R13, R189, R24, 0x1, P5 ;  /* 0x00000018bd0d7211 */ /* 0x000fe200028f0eff */
[----:B------:R-:W1:Y:S02]  /*2670*/  FENCE.VIEW.ASYNC.S ;  /* 0x00000000000073c6 */ /* 0x000e640000000000 */
[----:B-1----:R1:W2:Y:S02]  /*2680*/  @!UP2 SYNCS.EXCH.64 URZ, [UR11], UR4 ;  /* 0x000000040bffa5b2 */ /* 0x0022a40008000100 */
[----:B--2---:R-:W-:Y:S01]  /*2690*/  BAR.SYNC.DEFER_BLOCKING 0x0 ;  /* 0x0000000000007b1d */ /* 0x004fe20000010000 */
[----:B------:R-:W-:-:S04]  /*26a0*/  IMAD R15, R74, 0x2, R27 ;  /* 0x000000024a0f7824 */ /* 0x000fc800078e021b */
[----:B------:R-:W-:Y:S01]  /*26b0*/  IMAD R29, R74, 0x2, R15 ;  /* 0x000000024a1d7824 */ /* 0x000fe200078e020f */
[----:B------:R-:W-:-:S03]  /*26c0*/  PRMT R167, RZ, 0x7610, R167 ;  /* 0x00007610ffa77816 */ /* 0x000fc600000000a7 */
[C---:B------:R-:W-:Y:S01]  /*26d0*/  IMAD R31, R74.reuse, 0x2, R29 ;  /* 0x000000024a1f7824 */ /* 0x040fe200078e021d */
[----:B0-----:R-:W-:Y:S01]  /*26e0*/  LOP3.LUT R7, R5, 0x1a, RZ, 0xfc, !PT ;  /* 0x0000001a05077812 */ /* 0x001fe200078efcff */
[----:B-1----:R-:W0:Y:S02]  /*26f0*/  LDCU UR4, c[0x0][0x3b0] ;  /* 0x00007600ff0477ac */ /* 0x002e240008000800 */
[----:B------:R-:W-:Y:S01]  /*2700*/  IMAD R85, R74, 0x2, R31 ;  /* 0x000000024a557824 */ /* 0x000fe200078e021f */
[----:B------:R1:W2:Y:S01]  /*2710*/  @P2 LDG.E.U16 R169, desc[UR20][R12.64] ;  /* 0x000000140ca92981 */ /* 0x0002a2000c1e1500 */
[----:B------:R-:W-:Y:S02]  /*2720*/  LEA R16, P2, R191, R86, 0x1 ;  /* 0x00000056bf107211 */ /* 0x000fe400078408ff */
[----:B------:R-:W-:Y:S02]  /*2730*/  LOP3.LUT R225, R5, 0x10, RZ, 0xfc, !PT ;  /* 0x0000001005e17812 */ /* 0x000fe400078efcff */
[----:B------:R-:W-:-:S02]  /*2740*/  LEA.HI.X.SX32 R17, R191, R24, 0x1, P2 ;  /* 0x00000018bf117211 */ /* 0x000fc400010f0eff */
[----:B------:R-:W-:Y:S01]  /*2750*/  ISETP.LT.AND P2, PT, R7, R14, P0 ;  /* 0x0000000e0700720c */ /* 0x000fe20000741270 */
[C---:B------:R-:W-:Y:S01]  /*2760*/  IMAD R7, R74.reuse, 0x2, R85 ;  /* 0x000000024a077824 */ /* 0x040fe200078e0255 */
[----:B------:R-:W-:Y:S01]  /*2770*/  PRMT R173, RZ, 0x7610, R173 ;  /* 0x00007610ffad7816 */ /* 0x000fe200000000ad */
[----:B------:R3:W4:Y:S01]  /*2780*/  @P4 LDG.E.U16 R167, desc[UR20][R16.64] ;  /* 0x0000001410a74981 */ /* 0x000722000c1e1500 */
[----:B------:R-:W-:Y:S01]  /*2790*/  LEA R18, P4, R9, R86, 0x1 ;  /* 0x0000005609127211 */ /* 0x000fe200078808ff */
[C---:B------:R-:W-:Y:S01]  /*27a0*/  IMAD R33, R74.reuse, 0x2, R7 ;  /* 0x000000024a217824 */ /* 0x040fe200078e0207 */
[----:B------:R-:W-:Y:S02]  /*27b0*/  ISETP.LT.AND P5, PT, R225, R14, P0 ;  /* 0x0000000ee100720c */ /* 0x000fe400007a1270 */
[----:B------:R-:W-:Y:S01]  /*27c0*/  LEA.HI.X.SX32 R19, R9, R24, 0x1, P4 ;  /* 0x0000001809137211 */ /* 0x000fe200020f0eff */
[----:B------:R-:W-:Y:S01]  /*27d0*/  IMAD R87, R74, 0x2, R33 ;  /* 0x000000024a577824 */ /* 0x000fe200078e0221 */
[----:B-1----:R-:W-:-:S03]  /*27e0*/  LEA R12, P6, R197, R86, 0x1 ;  /* 0x00000056c50c7211 */ /* 0x002fc600078c08ff */
[----:B------:R-:W5:Y:S01]  /*27f0*/  @P3 LDG.E.U16 R173, desc[UR20][R18.64] ;  /* 0x0000001412ad3981 */ /* 0x000f62000c1e1500 */
[----:B---3--:R-:W-:Y:S01]  /*2800*/  LEA R16, P3, R11, R86, 0x1 ;  /* 0x000000560b107211 */ /* 0x008fe200078608ff */
[C---:B------:R-:W-:Y:S01]  /*2810*/  IMAD R119, R74.reuse, 0x2, R87 ;  /* 0x000000024a777824 */ /* 0x040fe200078e0257 */
[----:B------:R-:W-:Y:S02]  /*2820*/  PRMT R171, RZ, 0x7610, R171 ;  /* 0x00007610ffab7816 */ /* 0x000fe400000000ab */
[----:B------:R-:W-:Y:S01]  /*2830*/  PRMT R165, RZ, 0x7610, R165 ;  /* 0x00007610ffa57816 */ /* 0x000fe200000000a5 */
[C---:B------:R-:W-:Y:S01]  /*2840*/  IMAD R9, R74.reuse, 0x2, R119 ;  /* 0x000000024a097824 */ /* 0x040fe200078e0277 */
[-C--:B------:R-:W-:Y:S02]  /*2850*/  LEA.HI.X.SX32 R13, R197, R24.reuse, 0x1, P6 ;  /* 0x00000018c50d7211 */ /* 0x080fe400030f0eff */
[C---:B------:R-:W-:Y:S02]  /*2860*/  LOP3.LUT R223, R5.reuse, 0x20, RZ, 0xfc, !PT ;  /* 0x0000002005df7812 */ /* 0x040fe400078efcff */
[----:B------:R-:W-:Y:S01]  /*2870*/  LOP3.LUT R221, R5, 0x28, RZ, 0xfc, !PT ;  /* 0x0000002805dd7812 */ /* 0x000fe200078efcff */
[----:B------:R1:W3:Y:S01]  /*2880*/  @P5 LDG.E.U16 R171, desc[UR20][R12.64] ;  /* 0x000000140cab5981 */ /* 0x0002e2000c1e1500 */
[----:B------:R-:W-:Y:S01]  /*2890*/  LEA.HI.X.SX32 R17, R11, R24, 0x1, P3 ;  /* 0x000000180b117211 */ /* 0x000fe200018f0eff */
[----:B------:R-:W-:Y:S01]  /*28a0*/  IMAD R35, R74, 0x2, R9 ;  /* 0x000000024a237824 */ /* 0x000fe200078e0209 */
[----:B------:R-:W-:-:S02]  /*28b0*/  ISETP.LT.AND P4, PT, R223, R14, P0 ;  /* 0x0000000edf00720c */ /* 0x000fc40000781270 */
[----:B------:R-:W-:Y:S01]  /*28c0*/  ISETP.LT.AND P3, PT, R221, R14, P0 ;  /* 0x0000000edd00720c */ /* 0x000fe20000761270 */
[----:B------:R-:W2:Y:S01]  /*28d0*/  @P2 LDG.E.U16 R165, desc[UR20][R16.64] ;  /* 0x0000001410a52981 */ /* 0x000ea2000c1e1500 */
[-C--:B------:R-:W-:Y:S02]  /*28e0*/  LEA R20, P5, R15, R86.reuse, 0x1 ;  /* 0x000000560f147211 */ /* 0x080fe400078a08ff */
[----:B-1----:R-:W-:Y:S01]  /*28f0*/  LEA R12, P2, R7, R86, 0x1 ;  /* 0x00000056070c7211 */ /* 0x002fe200078408ff */
[----:B------:R-:W-:Y:S01]  /*2900*/  IMAD R121, R74, 0x2, R35 ;  /* 0x000000024a797824 */ /* 0x000fe200078e0223 */
[----:B------:R-:W-:Y:S02]  /*2910*/  LOP3.LUT R219, R5, 0x30, RZ, 0xfc, !PT ;  /* 0x0000003005db7812 */ /* 0x000fe400078efcff */
[----:B------:R-:W-:Y:S02]  /*2920*/  LEA.HI.X.SX32 R13, R7, R24, 0x1, P2 ;  /* 0x00000018070d7211 */ /* 0x000fe400010f0eff */
[----:B------:R-:W-:-:S02]  /*2930*/  PRMT R175, RZ, 0x7610, R175 ;  /* 0x00007610ffaf7816 */ /* 0x000fc400000000af */
[----:B------:R-:W-:Y:S01]  /*2940*/  PRMT R7, RZ, 0x7610, R7 ;  /* 0x00007610ff077816 */ /* 0x000fe20000000007 */
[C---:B------:R-:W-:Y:S01]  /*2950*/  IMAD R123, R74.reuse, 0x2, R121 ;  /* 0x000000024a7b7824 */ /* 0x040fe200078e0279 */
[----:B------:R-:W-:Y:S02]  /*2960*/  LEA.HI.X.SX32 R21, R15, R24, 0x1, P5 ;  /* 0x000000180f157211 */ /* 0x000fe400028f0eff */
[----:B------:R-:W-:Y:S02]  /*2970*/  LOP3.LUT R217, R5, 0x38, RZ, 0xfc, !PT ;  /* 0x0000003805d97812 */ /* 0x000fe400078efcff */
[-C--:B------:R-:W-:Y:S01]  /*2980*/  ISETP.LT.AND P2, PT, R219, R14.reuse, P0 ;  /* 0x0000000edb00720c */ /* 0x080fe20000741270 */
[----:B------:R1:W2:Y:S01]  /*2990*/  @P4 LDG.E.U16 R175, desc[UR20][R20.64] ;  /* 0x0000001414af4981 */ /* 0x0002a2000c1e1500 */
[----:B------:R-:W-:Y:S01]  /*29a0*/  IMAD R67, R74, 0x2, R123 ;  /* 0x000000024a437824 */ /* 0x000fe200078e027b */
[----:B------:R-:W-:Y:S02]  /*29b0*/  ISETP.LT.AND P4, PT, R217, R14, P0 ;  /* 0x0000000ed900720c */ /* 0x000fe40000781270 */
[----:B------:R0:W2:Y:S01]  /*29c0*/  @P3 LDG.E.U16 R7, desc[UR20][R12.64] ;  /* 0x000000140c073981 */ /* 0x0000a2000c1e1500 */
[----:B------:R-:W-:-:S02]  /*29d0*/  LOP3.LUT R215, R5, 0x22, RZ, 0xfc, !PT ;  /* 0x0000002205d77812 */ /* 0x000fc400078efcff */
[----:B------:R-:W-:Y:S02]  /*29e0*/  PRMT R11, RZ, 0x7610, R11 ;  /* 0x00007610ff0b7816 */ /* 0x000fe4000000000b */
[-C--:B-1----:R-:W-:Y:S02]  /*29f0*/  LEA R20, P3, R9, R86.reuse, 0x1 ;  /* 0x0000005609147211 */ /* 0x082fe400078608ff */
[----:B------:R-:W-:Y:S02]  /*2a00*/  LEA R22, P5, R67, R86, 0x1 ;  /* 0x0000005643167211 */ /* 0x000fe400078a08ff */
[----:B------:R-:W-:Y:S02]  /*2a10*/  LEA.HI.X.SX32 R21, R9, R24, 0x1, P3 ;  /* 0x0000001809157211 */ /* 0x000fe400018f0eff */
[----:B------:R-:W-:Y:S02]  /*2a20*/  LOP3.LUT R213, R5, 0x12, RZ, 0xfc, !PT ;  /* 0x0000001205d57812 */ /* 0x000fe400078efcff */
[----:B------:R-:W-:Y:S01]  /*2a30*/  ISETP.LT.AND P3, PT, R215, R14, P0 ;  /* 0x0000000ed700720c */ /* 0x000fe20000761270 */
[----:B------:R-:W2:Y:S01]  /*2a40*/  @P2 LDG.E.U16 R11, desc[UR20][R20.64] ;  /* 0x00000014140b2981 */ /* 0x000ea2000c1e1500 */
[----:B------:R-:W-:-:S02]  /*2a50*/  PRMT R9, RZ, 0x7610, R9 ;  /* 0x00007610ff097816 */ /* 0x000fc40000000009 */
[----:B------:R-:W-:Y:S02]  /*2a60*/  LEA.HI.X.SX32 R23, R67, R24, 0x1, P5 ;  /* 0x0000001843177211 */ /* 0x000fe400028f0eff */
[----:B------:R-:W-:Y:S02]  /*2a70*/  ISETP.LT.AND P2, PT, R213, R14, P0 ;  /* 0x0000000ed500720c */ /* 0x000fe40000741270 */
[-C--:B------:R-:W-:Y:S01]  /*2a80*/  LEA R18, P5, R29, R86.reuse, 0x1 ;  /* 0x000000561d127211 */ /* 0x080fe200078a08ff */
[----:B------:R1:W2:Y:S01]  /*2a90*/  @P4 LDG.E.U16 R9, desc[UR20][R22.64] ;  /* 0x0000001416094981 */ /* 0x0002a2000c1e1500 */
[----:B------:R-:W-:Y:S02]  /*2aa0*/  PRMT R155, RZ, 0x7610, R155 ;  /* 0x00007610ff9b7816 */ /* 0x000fe4000000009b */
[----:B------:R-:W-:Y:S02]  /*2ab0*/  LEA R16, P4, R199, R86, 0x1 ;  /* 0x00000056c7107211 */ /* 0x000fe400078808ff */
[----:B------:R-:W-:-:S02]  /*2ac0*/  LEA.HI.X.SX32 R19, R29, R24, 0x1, P5 ;  /* 0x000000181d137211 */ /* 0x000fc400028f0eff */
[----:B------:R-:W-:Y:S02]  /*2ad0*/  LOP3.LUT R211, R5, 0x2a, RZ, 0xfc, !PT ;  /* 0x0000002a05d37812 */ /* 0x000fe400078efcff */
[----:B------:R-:W-:Y:S01]  /*2ae0*/  PRMT R157, RZ, 0x7610, R157 ;  /* 0x00007610ff9d7816 */ /* 0x000fe2000000009d */
[----:B------:R1:W2:Y:S01]  /*2af0*/  @P3 LDG.E.U16 R155, desc[UR20][R18.64] ;  /* 0x00000014129b3981 */ /* 0x0002a2000c1e1500 */
[----:B------:R-:W-:Y:S02]  /*2b00*/  LEA.HI.X.SX32 R17, R199, R24, 0x1, P4 ;  /* 0x00000018c7117211 */ /* 0x000fe400020f0eff */
[----:B------:R-:W-:-:S03]  /*2b10*/  ISETP.LT.AND P3, PT, R211, R14, P0 ;  /* 0x0000000ed300720c */ /* 0x000fc60000761270 */
[----:B------:R1:W2:Y:S01]  /*2b20*/  @P2 LDG.E.U16 R157, desc[UR20][R16.64] ;  /* 0x00000014109d2981 */ /* 0x0002a2000c1e1500 */
[----:B0-----:R-:W-:Y:S02]  /*2b30*/  LEA R12, P2, R33, R86, 0x1 ;  /* 0x00000056210c7211 */ /* 0x001fe400078408ff */
[----:B------:R-:W-:Y:S02]  /*2b40*/  LOP3.LUT R207, R5, 0x3a, RZ, 0xfc, !PT ;  /* 0x0000003a05cf7812 */ /* 0x000fe400078efcff */
[----:B------:R-:W-:Y:S01]  /*2b50*/  PRMT R159, RZ, 0x7610, R159 ;  /* 0x00007610ff9f7816 */ /* 0x000fe2000000009f */
[----:B-1----:R-:W-:Y:S01]  /*2b60*/  IMAD R23, R74, 0x2, R67 ;  /* 0x000000024a177824 */ /* 0x002fe200078e0243 */
[----:B------:R-:W-:Y:S02]  /*2b70*/  LEA.HI.X.SX32 R13, R33, R24, 0x1, P2 ;  /* 0x00000018210d7211 */ /* 0x000fe400010f0eff */
[----:B------:R-:W-:Y:S02]  /*2b80*/  ISETP.LT.AND P5, PT, R207, R14, P0 ;  /* 0x0000000ecf00720c */ /* 0x000fe400007a1270 */
[----:B------:R-:W-:Y:S01]  /*2b90*/  LOP3.LUT R209, R5, 0x32, RZ, 0xfc, !PT ;  /* 0x0000003205d17812 */ /* 0x000fe200078efcff */
[----:B------:R0:W2:Y:S01]  /*2ba0*/  @P3 LDG.E.U16 R159, desc[UR20][R12.64] ;  /* 0x000000140c9f3981 */ /* 0x0000a2000c1e1500 */
[----:B------:R-:W-:-:S02]  /*2bb0*/  LEA R20, P3, R23, R86, 0x1 ;  /* 0x0000005617147211 */ /* 0x000fc400078608ff */
[----:B------:R-:W-:Y:S02]  /*2bc0*/  ISETP.LT.AND P6, PT, R209, R14, P0 ;  /* 0x0000000ed100720c */ /* 0x000fe400007c1270 */
[----:B------:R-:W-:Y:S02]  /*2bd0*/  LOP3.LUT R15, R5, 0x1c, RZ, 0xfc, !PT ;  /* 0x0000001c050f7812 */ /* 0x000fe400078efcff */
[----:B------:R-:W-:Y:S02]  /*2be0*/  PRMT R161, RZ, 0x7610, R161 ;  /* 0x00007610ffa17816 */ /* 0x000fe400000000a1 */
[----:B------:R-:W-:Y:S02]  /*2bf0*/  LEA.HI.X.SX32 R21, R23, R24, 0x1, P3 ;  /* 0x0000001817157211 */ /* 0x000fe400018f0eff */
[----:B------:R-:W-:Y:S02]  /*2c00*/  LEA R18, P4, R35, R86, 0x1 ;  /* 0x0000005623127211 */ /* 0x000fe400078808ff */
[----:B------:R-:W-:Y:S01]  /*2c10*/  ISETP.LT.AND P2, PT, R15, R14, P0 ;  /* 0x0000000e0f00720c */ /* 0x000fe20000741270 */
[----:B------:R-:W2:Y:S01]  /*2c20*/  @P5 LDG.E.U16 R161, desc[UR20][R20.64] ;  /* 0x0000001414a15981 */ /* 0x000ea2000c1e1500 */
[----:B------:R-:W-:-:S02]  /*2c30*/  LOP3.LUT R205, R5, 0xc, RZ, 0xfc, !PT ;  /* 0x0000000c05cd7812 */ /* 0x000fc400078efcff */
[----:B------:R-:W-:Y:S02]  /*2c40*/  LEA R16, P3, R25, R86, 0x1 ;  /* 0x0000005619107211 */ /* 0x000fe400078608ff */
[----:B------:R-:W-:Y:S02]  /*2c50*/  LOP3.LUT R73, R5, 0x14, RZ, 0xfc, !PT ;  /* 0x0000001405497812 */ /* 0x000fe400078efcff */
[----:B------:R-:W-:Y:S02]  /*2c60*/  PRMT R153, RZ, 0x7610, R153 ;  /* 0x00007610ff997816 */ /* 0x000fe40000000099 */
[----:B------:R-:W-:Y:S02]  /*2c70*/  LEA.HI.X.SX32 R19, R35, R24, 0x1, P4 ;  /* 0x0000001823137211 */ /* 0x000fe400020f0eff */
[----:B------:R-:W-:Y:S02]  /*2c80*/  ISETP.LT.AND P4, PT, R205, R14, P0 ;  /* 0x0000000ecd00720c */ /* 0x000fe40000781270 */
[----:B0-----:R-:W-:Y:S01]  /*2c90*/  LEA R12, P5, R193, R86, 0x1 ;  /* 0x00000056c10c7211 */ /* 0x001fe200078a08ff */
[----:B------:R0:W2:Y:S01]  /*2ca0*/  @P6 LDG.E.U16 R153, desc[UR20][R18.64] ;  /* 0x0000001412996981 */ /* 0x0000a2000c1e1500 */
[----:B------:R-:W-:-:S02]  /*2cb0*/  LEA.HI.X.SX32 R17, R25, R24, 0x1, P3 ;  /* 0x0000001819117211 */ /* 0x000fc400018f0eff */
[----:B------:R-:W-:Y:S02]  /*2cc0*/  ISETP.LT.AND P3, PT, R73, R14, P0 ;  /* 0x0000000e4900720c */ /* 0x000fe40000761270 */
[----:B------:R-:W-:Y:S02]  /*2cd0*/  PRMT R151, RZ, 0x7610, R151 ;  /* 0x00007610ff977816 */ /* 0x000fe40000000097 */
[----:B------:R-:W-:Y:S02]  /*2ce0*/  LEA.HI.X.SX32 R13, R193, R24, 0x1, P5 ;  /* 0x00000018c10d7211 */ /* 0x000fe400028f0eff */
[----:B------:R-:W-:Y:S02]  /*2cf0*/  LOP3.LUT R71, R5, 0x24, RZ, 0xfc, !PT ;  /* 0x0000002405477812 */ /* 0x000fe400078efcff */
[----:B0-----:R-:W-:Y:S01]  /*2d00*/  LEA R18, P5, R201, R86, 0x1 ;  /* 0x00000056c9127211 */ /* 0x001fe200078a08ff */
[----:B------:R-:W2:Y:S01]  /*2d10*/  @P2 LDG.E.U16 R151, desc[UR20][R16.64] ;  /* 0x0000001410972981 */ /* 0x000ea2000c1e1500 */
[----:B------:R-:W-:-:S02]  /*2d20*/  PRMT R163, RZ, 0x7610, R163 ;  /* 0x00007610ffa37816 */ /* 0x000fc400000000a3 */
[----:B------:R-:W-:Y:S02]  /*2d30*/  PRMT R149, RZ, 0x7610, R149 ;  /* 0x00007610ff957816 */ /* 0x000fe40000000095 */
[----:B------:R-:W-:Y:S02]  /*2d40*/  LEA.HI.X.SX32 R19, R201, R24, 0x1, P5 ;  /* 0x00000018c9137211 */ /* 0x000fe400028f0eff */
[----:B------:R-:W-:Y:S01]  /*2d50*/  ISETP.LT.AND P2, PT, R71, R14, P0 ;  /* 0x0000000e4700720c */ /* 0x000fe20000741270 */
[----:B------:R0:W2:Y:S01]  /*2d60*/  @P4 LDG.E.U16 R163, desc[UR20][R12.64] ;  /* 0x000000140ca34981 */ /* 0x0000a2000c1e1500 */
[----:B------:R-:W-:Y:S02]  /*2d70*/  LOP3.LUT R69, R5, 0x2c, RZ, 0xfc, !PT ;  /* 0x0000002c05457812 */ /* 0x000fe400078efcff */
[----:B------:R-:W-:Y:S01]  /*2d80*/  LEA R20, P4, R31, R86, 0x1 ;  /* 0x000000561f147211 */ /* 0x000fe200078808ff */
[----:B------:R-:W2:Y:S01]  /*2d90*/  @P3 LDG.E.U16 R149, desc[UR20][R18.64] ;  /* 0x0000001412953981 */ /* 0x000ea2000c1e1500 */
[----:B------:R-:W-:-:S02]  /*2da0*/  ISETP.LT.AND P3, PT, R69, R14, P0 ;  /* 0x0000000e4500720c */ /* 0x000fc40000761270 */
[----:B------:R-:W-:Y:S02]  /*2db0*/  PRMT R244, RZ, 0x7610, R244 ;  /* 0x00007610fff47816 */ /* 0x000fe400000000f4 */
[----:B------:R-:W-:Y:S02]  /*2dc0*/  LEA.HI.X.SX32 R21, R31, R24, 0x1, P4 ;  /* 0x000000181f157211 */ /* 0x000fe400020f0eff */
[----:B0-----:R-:W-:Y:S02]  /*2dd0*/  LEA R12, P4, R87, R86, 0x1 ;  /* 0x00000056570c7211 */ /* 0x001fe400078808ff */
[C---:B------:R-:W-:Y:S01]  /*2de0*/  LOP3.LUT R67, R5.reuse, 0x34, RZ, 0xfc, !PT ;  /* 0x0000003405437812 */ /* 0x040fe200078efcff */
[----:B------:R0:W2:Y:S01]  /*2df0*/  @P2 LDG.E.U16 R244, desc[UR20][R20.64] ;  /* 0x0000001414f42981 */ /* 0x0000a2000c1e1500 */
[----:B------:R-:W-:Y:S02]  /*2e00*/  LOP3.LUT R35, R5, 0x3c, RZ, 0xfc, !PT ;  /* 0x0000003c05237812 */ /* 0x000fe400078efcff */
[----:B------:R-:W-:Y:S01]  /*2e10*/  PRMT R242, RZ, 0x7610, R242 ;  /* 0x00007610fff27816 */ /* 0x000fe200000000f2 */
[----:B------:R-:W-:Y:S01]  /*2e20*/  IMAD R15, R74, 0x2, R23 ;  /* 0x000000024a0f7824 */ /* 0x000fe200078e0217 */
[----:B------:R-:W-:-:S02]  /*2e30*/  LEA.HI.X.SX32 R13, R87, R24, 0x1, P4 ;  /* 0x00000018570d7211 */ /* 0x000fc400020f0eff */
[-C--:B------:R-:W-:Y:S02]  /*2e40*/  ISETP.LT.AND P2, PT, R67, R14.reuse, P0 ;  /* 0x0000000e4300720c */ /* 0x080fe40000741270 */
[----:B------:R-:W-:Y:S01]  /*2e50*/  ISETP.LT.AND P4, PT, R35, R14, P0 ;  /* 0x0000000e2300720c */ /* 0x000fe20000781270 */
[----:B------:R1:W2:Y:S01]  /*2e60*/  @P3 LDG.E.U16 R242, desc[UR20][R12.64] ;  /* 0x000000140cf23981 */ /* 0x0002a2000c1e1500 */
[-C--:B------:R-:W-:Y:S02]  /*2e70*/  LEA R16, P5, R121, R86.reuse, 0x1 ;  /* 0x0000005679107211 */ /* 0x080fe400078a08ff */
[----:B0-----:R-:W-:Y:S02]  /*2e80*/  LEA R20, P3, R15, R86, 0x1 ;  /* 0x000000560f147211 */ /* 0x001fe400078608ff */
[----:B------:R-:W-:Y:S02]  /*2e90*/  PRMT R240, RZ, 0x7610, R240 ;  /* 0x00007610fff07816 */ /* 0x000fe400000000f0 */
[----:B------:R-:W-:-:S02]  /*2ea0*/  LOP3.LUT R29, R5, 0x1e, RZ, 0xfc, !PT ;  /* 0x0000001e051d7812 */ /* 0x000fc400078efcff */
[-C--:B------:R-:W-:Y:S02]  /*2eb0*/  LEA.HI.X.SX32 R17, R121, R24.reuse, 0x1, P5 ;  /* 0x0000001879117211 */ /* 0x080fe400028f0eff */
[----:B------:R-:W-:Y:S02]  /*2ec0*/  PRMT R238, RZ, 0x7610, R238 ;  /* 0x00007610ffee7816 */ /* 0x000fe400000000ee */
[----:B------:R-:W-:Y:S01]  /*2ed0*/  LEA.HI.X.SX32 R21, R15, R24, 0x1, P3 ;  /* 0x000000180f157211 */ /* 0x000fe200018f0eff */
[----:B------:R0:W2:Y:S01]  /*2ee0*/  @P2 LDG.E.U16 R240, desc[UR20][R16.64] ;  /* 0x0000001410f02981 */ /* 0x0000a2000c1e1500 */
[----:B------:R-:W-:Y:S02]  /*2ef0*/  LOP3.LUT R33, R5, 0xe, RZ, 0xfc, !PT ;  /* 0x0000000e05217812 */ /* 0x000fe400078efcff */
[----:B-1----:R-:W-:Y:S01]  /*2f00*/  LEA R12, P6, R195, R86, 0x1 ;  /* 0x00000056c30c7211 */ /* 0x002fe200078c08ff */
[----:B------:R-:W2:Y:S01]  /*2f10*/  @P4 LDG.E.U16 R238, desc[UR20][R20.64] ;  /* 0x0000001414ee4981 */ /* 0x000ea2000c1e1500 */
[----:B------:R-:W-:-:S02]  /*2f20*/  LOP3.LUT R31, R5, 0x16, RZ, 0xfc, !PT ;  /* 0x00000016051f7812 */ /* 0x000fc400078efcff */
[-C--:B------:R-:W-:Y:S02]  /*2f30*/  ISETP.LT.AND P3, PT, R29, R14.reuse, P0 ;  /* 0x0000000e1d00720c */ /* 0x080fe40000761270 */
[----:B------:R-:W-:Y:S02]  /*2f40*/  ISETP.LT.AND P2, PT, R33, R14, P0 ;  /* 0x0000000e2100720c */ /* 0x000fe40000741270 */
[----:B------:R-:W-:Y:S02]  /*2f50*/  LEA.HI.X.SX32 R13, R195, R24, 0x1, P6 ;  /* 0x00000018c30d7211 */ /* 0x000fe400030f0eff */
[----:B------:R-:W-:Y:S02]  /*2f60*/  ISETP.LT.AND P4, PT, R31, R14, P0 ;  /* 0x0000000e1f00720c */ /* 0x000fe40000781270 */
[----:B------:R-:W-:Y:S02]  /*2f70*/  LEA R18, P6, R27, R86, 0x1 ;  /* 0x000000561b127211 */ /* 0x000fe400078c08ff */
[----:B------:R-:W-:-:S02]  /*2f80*/  PRMT R232, RZ, 0x7610, R232 ;  /* 0x00007610ffe87816 */ /* 0x000fc400000000e8 */
[----:B0-----:R-:W-:Y:S02]  /*2f90*/  LEA R16, P5, R203, R86, 0x1 ;  /* 0x00000056cb107211 */ /* 0x001fe400078a08ff */
[-C--:B------:R-:W-:Y:S02]  /*2fa0*/  LEA.HI.X.SX32 R19, R27, R24.reuse, 0x1, P6 ;  /* 0x000000181b137211 */ /* 0x080fe400030f0eff */
[----:B------:R-:W-:Y:S02]  /*2fb0*/  PRMT R216, RZ, 0x7610, R216 ;  /* 0x00007610ffd87816 */ /* 0x000fe400000000d8 */
[----:B------:R-:W-:Y:S01]  /*2fc0*/  LOP3.LUT R27, R5, 0x26, RZ, 0xfc, !PT ;  /* 0x00000026051b7812 */ /* 0x000fe200078efcff */
[----:B------:R-:W2:Y:S01]  /*2fd0*/  @P3 LDG.E.U16 R232, desc[UR20][R18.64] ;  /* 0x0000001412e83981 */ /* 0x000ea2000c1e1500 */
[----:B------:R-:W-:Y:S02]  /*2fe0*/  PRMT R234, RZ, 0x7610, R234 ;  /* 0x00007610ffea7816 */ /* 0x000fe400000000ea */
[----:B------:R-:W-:Y:S01]  /*2ff0*/  LEA.HI.X.SX32 R17, R203, R24, 0x1, P5 ;  /* 0x00000018cb117211 */ /* 0x000fe200028f0eff */
[----:B------:R0:W2:Y:S01]  /*3000*/  @P2 LDG.E.U16 R216, desc[UR20][R12.64] ;  /* 0x000000140cd82981 */ /* 0x0000a2000c1e1500 */
[----:B------:R-:W-:-:S02]  /*3010*/  LOP3.LUT R25, R5, 0x2e, RZ, 0xfc, !PT ;  /* 0x0000002e05197812 */ /* 0x000fc400078efcff */
[----:B------:R-:W-:Y:S01]  /*3020*/  LEA R78, P5, R79, R86, 0x1 ;  /* 0x000000564f4e7211 */ /* 0x000fe200078a08ff */
[----:B------:R1:W2:Y:S01]  /*3030*/  @P4 LDG.E.U16 R234, desc[UR20][R16.64] ;  /* 0x0000001410ea4981 */ /* 0x0002a2000c1e1500 */
[-C--:B------:R-:W-:Y:S02]  /*3040*/  ISETP.LT.AND P3, PT, R27, R14.reuse, P0 ;  /* 0x0000000e1b00720c */ /* 0x080fe40000761270 */
[----:B------:R-:W-:Y:S02]  /*3050*/  ISETP.LT.AND P2, PT, R25, R14, P0 ;  /* 0x0000000e1900720c */ /* 0x000fe40000741270 */
[----:B------:R-:W-:Y:S02]  /*3060*/  LEA.HI.X.SX32 R79, R79, R24, 0x1, P5 ;  /* 0x000000184f4f7211 */ /* 0x000fe400028f0eff */
[-C--:B0-----:R-:W-:Y:S02]  /*3070*/  LEA R12, P6, R119, R86.reuse, 0x1 ;  /* 0x00000056770c7211 */ /* 0x081fe400078c08ff */
[----:B-1----:R-:W-:-:S02]  /*3080*/  LEA R16, P5, R85, R86, 0x1 ;  /* 0x0000005655107211 */ /* 0x002fc400078a08ff */
[----:B------:R-:W-:Y:S02]  /*3090*/  PRMT R230, RZ, 0x7610, R230 ;  /* 0x00007610ffe67816 */ /* 0x000fe400000000e6 */
[-C--:B------:R-:W-:Y:S02]  /*30a0*/  LEA.HI.X.SX32 R17, R85, R24.reuse, 0x1, P5 ;  /* 0x0000001855117211 */ /* 0x080fe400028f0eff */
[----:B------:R-:W-:Y:S02]  /*30b0*/  PRMT R228, RZ, 0x7610, R228 ;  /* 0x00007610ffe47816 */ /* 0x000fe400000000e4 */
[----:B------:R-:W-:Y:S01]  /*30c0*/  LEA.HI.X.SX32 R13, R119, R24, 0x1, P6 ;  /* 0x00000018770d7211 */ /* 0x000fe200030f0eff */
[----:B------:R0:W2:Y:S01]  /*30d0*/  @P3 LDG.E.U16 R230, desc[UR20][R16.64] ;  /* 0x0000001410e63981 */ /* 0x0000a2000c1e1500 */
[----:B------:R-:W-:-:S03]  /*30e0*/  LEA R76, P4, R77, R86, 0x1 ;  /* 0x000000564d4c7211 */ /* 0x000fc600078808ff */
[----:B------:R-:W2:Y:S01]  /*30f0*/  @P2 LDG.E.U16 R228, desc[UR20][R12.64] ;  /* 0x000000140ce42981 */ /* 0x000ea2000c1e1500 */
[C---:B------:R-:W-:Y:S02]  /*3100*/  ISETP.LT.AND P2, PT, R5.reuse, R14, P0 ;  /* 0x0000000e0500720c */ /* 0x040fe40000741270 */
[----:B0-----:R-:W-:Y:S02]  /*3110*/  LOP3.LUT R17, R5, 0x2, RZ, 0xfc, !PT ;  /* 0x0000000205117812 */ /* 0x001fe400078efcff */
[----:B------:R-:W-:Y:S02]  /*3120*/  LEA.HI.X.SX32 R77, R77, R24, 0x1, P4 ;  /* 0x000000184d4d7211 */ /* 0x000fe400020f0eff */
[----:B------:R-:W-:Y:S02]  /*3130*/  ISETP.LT.AND P3, PT, R17, R14, P0 ;  /* 0x0000000e1100720c */ /* 0x000fe40000761270 */
[----:B------:R-:W-:Y:S02]  /*3140*/  LEA R80, P4, R81, R86, 0x1 ;  /* 0x0000005651507211 */ /* 0x000fe400078808ff */
[----:B------:R-:W-:-:S02]  /*3150*/  LOP3.LUT R23, R5, 0x36, RZ, 0xfc, !PT ;  /* 0x0000003605177812 */ /* 0x000fc400078efcff */
[----:B------:R-:W-:Y:S02]  /*3160*/  LEA R82, P5, R83, R86, 0x1 ;  /* 0x0000005653527211 */ /* 0x000fe400078a08ff */
[----:B------:R-:W-:Y:S02]  /*3170*/  LOP3.LUT R21, R5, 0x3e, RZ, 0xfc, !PT ;  /* 0x0000003e05157812 */ /* 0x000fe400078efcff */
[----:B------:R-:W-:Y:S01]  /*3180*/  PRMT R179, RZ, 0x7610, R179 ;  /* 0x00007610ffb37816 */ /* 0x000fe200000000b3 */
[----:B------:R-:W-:Y:S01]  /*3190*/  IMAD R15, R74, 0x2, R15 ;  /* 0x000000024a0f7824 */ /* 0x000fe200078e020f */
[----:B------:R-:W-:Y:S02]  /*31a0*/  LEA.HI.X.SX32 R81, R81, R24, 0x1, P4 ;  /* 0x0000001851517211 */ /* 0x000fe400020f0eff */
[----:B------:R-:W-:Y:S02]  /*31b0*/  PRMT R177, RZ, 0x7610, R177 ;  /* 0x00007610ffb17816 */ /* 0x000fe400000000b1 */
[----:B------:R-:W-:Y:S01]  /*31c0*/  LEA R84, P4, R123, R86, 0x1 ;  /* 0x000000567b547211 */ /* 0x000fe200078808ff */
[----:B------:R-:W2:Y:S01]  /*31d0*/  @P2 LDG.E.U16 R179, desc[UR20][R76.64] ;  /* 0x000000144cb32981 */ /* 0x000ea2000c1e1500 */
[----:B------:R-:W-:-:S02]  /*31e0*/  ISETP.LT.AND P6, PT, R23, R14, P0 ;  /* 0x0000000e1700720c */ /* 0x000fc400007c1270 */
[----:B------:R-:W-:Y:S01]  /*31f0*/  LEA.HI.X.SX32 R83, R83, R24, 0x1, P5 ;  /* 0x0000001853537211 */ /* 0x000fe200028f0eff */
[----:B------:R-:W2:Y:S01]  /*3200*/  @P3 LDG.E.U16 R177, desc[UR20][R78.64] ;  /* 0x000000144eb13981 */ /* 0x000ea2000c1e1500 */
[----:B------:R-:W-:Y:S02]  /*3210*/  ISETP.LT.AND P5, PT, R21, R14, P0 ;  /* 0x0000000e1500720c */ /* 0x000fe400007a1270 */
[----:B------:R-:W-:Y:S02]  /*3220*/  LEA.HI.X.SX32 R85, R123, R24, 0x1, P4 ;  /* 0x000000187b557211 */ /* 0x000fe400020f0eff */
[C---:B------:R-:W-:Y:S02]  /*3230*/  LEA R86, P4, R15.reuse, R86, 0x1 ;  /* 0x000000560f567211 */ /* 0x040fe400078808ff */
[----:B------:R-:W-:Y:S02]  /*3240*/  PRMT R226, RZ, 0x7610, R226 ;  /* 0x00007610ffe27816 */ /* 0x000fe400000000e2 */
[----:B------:R-:W-:Y:S01]  /*3250*/  PRMT R224, RZ, 0x7610, R224 ;  /* 0x00007610ffe07816 */ /* 0x000fe200000000e0 */
[----:B------:R-:W-:Y:S01]  /*3260*/  IMAD R8, R8, R75, RZ ;  /* 0x0000004b08087224 */ /* 0x000fe200078e02ff */
[----:B------:R-:W-:-:S02]  /*3270*/  LEA.HI.X.SX32 R87, R15, R24, 0x1, P4 ;  /* 0x000000180f577211 */ /* 0x000fc400020f0eff */
[----:B------:R0:W2:Y:S02]  /*3280*/  @P6 LDG.E.U16 R226, desc[UR20][R84.64] ;  /* 0x0000001454e26981 */ /* 0x0000a4000c1e1500 */
[----:B------:R-:W-:Y:S02]  /*3290*/  LEA R146, P2, R8, UR14, 0x1 ;  /* 0x0000000e08927c11 */ /* 0x000fe4000f8408ff */
[----:B------:R1:W2:Y:S01]  /*32a0*/  @P5 LDG.E.U16 R224, desc[UR20][R86.64] ;  /* 0x0000001456e05981 */ /* 0x0002a2000c1e1500 */
[----:B------:R-:W-:Y:S02]  /*32b0*/  IMAD R89, R89, UR4, RZ ;  /* 0x0000000459597c24 */ /* 0x000fe4000f8e02ff */
[----:B0-----:R-:W-:Y:S02]  /*32c0*/  IMAD R85, R10, UR4, RZ ;  /* 0x000000040a557c24 */ /* 0x001fe4000f8e02ff */
[----:B-1----:R-:W-:Y:S01]  /*32d0*/  IMAD R87, R88, UR4, RZ ;  /* 0x0000000458577c24 */ /* 0x002fe2000f8e02ff */
[----:B------:R-:W-:Y:S01]  /*32e0*/  LEA.HI.X.SX32 R8, R8, UR15, 0x1, P2 ;  /* 0x0000000f08087c11 */ /* 0x000fe200090f0eff */
[----:B------:R-:W-:Y:S01]  /*32f0*/  IMAD R119, R90, UR4, RZ ;  /* 0x000000045a777c24 */ /* 0x000fe2000f8e02ff */
[-C--:B------:R-:W-:Y:S01]  /*3300*/  LEA R84, P5, R85, R146.reuse, 0x1 ;  /* 0x0000009255547211 */ /* 0x080fe200078a08ff */
[----:B------:R-:W-:Y:S01]  /*3310*/  IMAD R121, R91, UR4, RZ ;  /* 0x000000045b797c24 */ /* 0x000fe2000f8e02ff */
[----:B------:R-:W-:Y:S01]  /*3320*/  LEA R86, P4, R87, R146, 0x1 ;  /* 0x0000009257567211 */ /* 0x000fe200078808ff */
[----:B------:R-:W-:Y:S01]  /*3330*/  IMAD R123, R92, UR4, RZ ;  /* 0x000000045c7b7c24 */ /* 0x000fe2000f8e02ff */
[----:B------:R-:W-:Y:S01]  /*3340*/  LEA.HI.X.SX32 R85, R85, R8, 0x1, P5 ;  /* 0x0000000855557211 */ /* 0x000fe200028f0eff */
[----:B------:R-:W-:Y:S01]  /*3350*/  IMAD R125, R93, UR4, RZ ;  /* 0x000000045d7d7c24 */ /* 0x000fe2000f8e02ff */
[-C--:B------:R-:W-:Y:S01]  /*3360*/  LEA R88, P6, R89, R146.reuse, 0x1 ;  /* 0x0000009259587211 */ /* 0x080fe200078c08ff */
[----:B------:R-:W-:Y:S01]  /*3370*/  IMAD R127, R94, UR4, RZ ;  /* 0x000000045e7f7c24 */ /* 0x000fe2000f8e02ff */
[----:B------:R-:W-:-:S02]  /*3380*/  LEA R90, P5, R119, R146, 0x1 ;  /* 0x00000092775a7211 */ /* 0x000fc400078a08ff */
[----:B------:R-:W-:Y:S02]  /*3390*/  LEA.HI.X.SX32 R87, R87, R8, 0x1, P4 ;  /* 0x0000000857577211 */ /* 0x000fe400020f0eff */
[----:B------:R-:W-:Y:S01]  /*33a0*/  LEA R92, P4, R121, R146, 0x1 ;  /* 0x00000092795c7211 */ /* 0x000fe200078808ff */
[----:B------:R-:W-:Y:S01]  /*33b0*/  IMAD R131, R96, UR4, RZ ;  /* 0x0000000460837c24 */ /* 0x000fe2000f8e02ff */
[-C--:B------:R-:W-:Y:S01]  /*33c0*/  LEA.HI.X.SX32 R89, R89, R8.reuse, 0x1, P6 ;  /* 0x0000000859597211 */ /* 0x080fe200030f0eff */
        /* <DEDUP_REMOVED lines=21> */
[-C--:B------:R-:W-:Y:S01]  /*3520*/  LEA.HI.X.SX32 R103, R131, R8.reuse, 0x1, P5 ;  /* 0x0000000883677211 */ /* 0x080fe200028f0eff */
[----:B------:R-:W-:Y:S01]  /*3530*/  IMAD R181, R105, UR4, RZ ;  /* 0x0000000469b57c24 */ /* 0x000fe2000f8e02ff */
[----:B------:R-:W-:Y:S01]  /*3540*/  LEA.HI.X.SX32 R105, R133, R8, 0x1, P4 ;  /* 0x0000000885697211 */ /* 0x000fe200020f0eff */
[----:B------:R-:W-:Y:S01]  /*3550*/  IMAD R183, R106, UR4, RZ ;  /* 0x000000046ab77c24 */ /* 0x000fe2000f8e02ff */
[-C--:B------:R-:W-:Y:S01]  /*3560*/  LEA R106, P6, R135, R146.reuse, 0x1 ;  /* 0x00000092876a7211 */ /* 0x080fe200078c08ff */
[----:B------:R-:W-:Y:S01]  /*3570*/  IMAD R187, R108, UR4, RZ ;  /* 0x000000046cbb7c24 */ /* 0x000fe2000f8e02ff */
[-C--:B------:R-:W-:Y:S01]  /*3580*/  LEA R108, P5, R137, R146.reuse, 0x1 ;  /* 0x00000092896c7211 */ /* 0x080fe200078a08ff */
[----:B------:R-:W-:Y:S01]  /*3590*/  IMAD R12, R110, UR4, RZ ;  /* 0x000000046e0c7c24 */ /* 0x000fe2000f8e02ff */
        /* <DEDUP_REMOVED lines=22> */
[----:B------:R-:W-:Y:S02]  /*3700*/  LEA R122, P4, R183, R146, 0x1 ;  /* 0x00000092b77a7211 */ /* 0x000fe400078808ff */
[-C--:B------:R-:W-:Y:S02]  /*3710*/  LEA.HI.X.SX32 R119, R147, R8.reuse, 0x1, P6 ;  /* 0x0000000893777211 */ /* 0x080fe400030f0eff */
[----:B------:R-:W-:Y:S02]  /*3720*/  LEA.HI.X.SX32 R121, R181, R8, 0x1, P5 ;  /* 0x00000008b5797211 */ /* 0x000fe400028f0eff */
[-C--:B------:R-:W-:Y:S02]  /*3730*/  LEA R124, P6, R185, R146.reuse, 0x1 ;  /* 0x00000092b97c7211 */ /* 0x080fe400078c08ff */
[----:B------:R-:W-:-:S02]  /*3740*/  LEA R126, P5, R187, R146, 0x1 ;  /* 0x00000092bb7e7211 */ /* 0x000fc400078a08ff */
[----:B------:R-:W-:Y:S02]  /*3750*/  LEA.HI.X.SX32 R123, R183, R8, 0x1, P4 ;  /* 0x00000008b77b7211 */ /* 0x000fe400020f0eff */
[----:B------:R-:W-:Y:S02]  /*3760*/  LEA R128, P4, R10, R146, 0x1 ;  /* 0x000000920a807211 */ /* 0x000fe400078808ff */
[C---:B------:R-:W-:Y:S02]  /*3770*/  LOP3.LUT R15, R5.reuse, 0x4, RZ, 0xfc, !PT ;  /* 0x00000004050f7812 */ /* 0x040fe400078efcff */
[----:B------:R-:W-:Y:S02]  /*3780*/  LOP3.LUT R13, R5, 0x6, RZ, 0xfc, !PT ;  /* 0x00000006050d7812 */ /* 0x000fe400078efcff */
[-C--:B------:R-:W-:Y:S02]  /*3790*/  LEA.HI.X.SX32 R125, R185, R8.reuse, 0x1, P6 ;  /* 0x00000008b97d7211 */ /* 0x080fe400030f0eff */
[----:B------:R-:W-:-:S02]  /*37a0*/  LEA.HI.X.SX32 R127, R187, R8, 0x1, P5 ;  /* 0x00000008bb7f7211 */ /* 0x000fc400028f0eff */
[----:B------:R-:W-:Y:S02]  /*37b0*/  LOP3.LUT R19, R66, 0x3f, RZ, 0xc0, !PT ;  /* 0x0000003f42137812 */ /* 0x000fe400078ec0ff */
[-C--:B------:R-:W-:Y:S02]  /*37c0*/  LEA R130, P6, R12, R146.reuse, 0x1 ;  /* 0x000000920c827211 */ /* 0x080fe400078c08ff */
[----:B------:R-:W-:Y:S02]  /*37d0*/  LEA R132, P5, R138, R146, 0x1 ;  /* 0x000000928a847211 */ /* 0x000fe400078a08ff */
[----:B------:R-:W-:Y:S02]  /*37e0*/  LEA.HI.X.SX32 R129, R10, R8, 0x1, P4 ;  /* 0x000000080a817211 */ /* 0x000fe400020f0eff */
[----:B------:R-:W-:Y:S02]  /*37f0*/  LEA R134, P4, R140, R146, 0x1 ;  /* 0x000000928c867211 */ /* 0x000fe400078808ff */
[----:B------:R-:W-:-:S02]  /*3800*/  ISETP.LT.AND P3, PT, R15, R14, P0 ;  /* 0x0000000e0f00720c */ /* 0x000fc40000761270 */
[-C--:B------:R-:W-:Y:S02]  /*3810*/  ISETP.LT.AND P2, PT, R13, R14.reuse, P0 ;  /* 0x0000000e0d00720c */ /* 0x080fe40000741270 */
[----:B------:R-:W-:Y:S02]  /*3820*/  ISETP.LT.AND P0, PT, R19, R14, P0 ;  /* 0x0000000e1300720c */ /* 0x000fe40000701270 */
[-C--:B------:R-:W-:Y:S02]  /*3830*/  LEA.HI.X.SX32 R131, R12, R8.reuse, 0x1, P6 ;  /* 0x000000080c837211 */ /* 0x080fe400030f0eff */
[----:B------:R-:W-:Y:S02]  /*3840*/  LEA.HI.X.SX32 R133, R138, R8, 0x1, P5 ;  /* 0x000000088a857211 */ /* 0x000fe400028f0eff */
[-C--:B------:R-:W-:Y:S02]  /*3850*/  LEA R136, P6, R142, R146.reuse, 0x1 ;  /* 0x000000928e887211 */ /* 0x080fe400078c08ff */
[----:B------:R-:W-:-:S02]  /*3860*/  LEA R138, P5, R144, R146, 0x1 ;  /* 0x00000092908a7211 */ /* 0x000fc400078a08ff */
[----:B------:R-:W-:Y:S02]  /*3870*/  LEA.HI.X.SX32 R135, R140, R8, 0x1, P4 ;  /* 0x000000088c877211 */ /* 0x000fe400020f0eff */
[----:B------:R-:W-:Y:S02]  /*3880*/  LEA R140, P4, R152, R146, 0x1 ;  /* 0x00000092988c7211 */ /* 0x000fe400078808ff */
[----:B------:R-:W-:Y:S02]  /*3890*/  PRMT R236, RZ, 0x7610, R236 ;  /* 0x00007610ffec7816 */ /* 0x000fe400000000ec */
[-C--:B------:R-:W-:Y:S02]  /*38a0*/  LEA.HI.X.SX32 R137, R142, R8.reuse, 0x1, P6 ;  /* 0x000000088e897211 */ /* 0x080fe400030f0eff */
[----:B------:R-:W-:Y:S02]  /*38b0*/  LEA.HI.X.SX32 R139, R144, R8, 0x1, P5 ;  /* 0x00000008908b7211 */ /* 0x000fe400028f0eff */
[----:B------:R-:W-:Y:S01]  /*38c0*/  PRMT R222, RZ, 0x7610, R222 ;  /* 0x00007610ffde7816 */ /* 0x000fe200000000de */
[----:B------:R-:W4:Y:S01]  /*38d0*/  @P3 LDG.E.U16 R236, desc[UR20][R80.64] ;  /* 0x0000001450ec3981 */ /* 0x000f22000c1e1500 */
[----:B------:R-:W-:-:S02]  /*38e0*/  LEA R142, P6, R154, R146, 0x1 ;  /* 0x000000929a8e7211 */ /* 0x000fc400078c08ff */
[----:B------:R-:W-:Y:S02]  /*38f0*/  LEA R144, P5, R150, R146, 0x1 ;  /* 0x0000009296907211 */ /* 0x000fe400078a08ff */
[----:B------:R-:W-:Y:S01]  /*3900*/  LEA.HI.X.SX32 R141, R152, R8, 0x1, P4 ;  /* 0x00000008988d7211 */ /* 0x000fe200020f0eff */
[----:B------:R-:W4:Y:S01]  /*3910*/  @P2 LDG.E.U16 R222, desc[UR20][R82.64] ;  /* 0x0000001452de2981 */ /* 0x000f22000c1e1500 */
[----:B------:R-:W-:Y:S02]  /*3920*/  PRMT R220, RZ, 0x7610, R220 ;  /* 0x00007610ffdc7816 */ /* 0x000fe400000000dc */
[----:B------:R-:W-:Y:S02]  /*3930*/  PRMT R218, RZ, 0x7610, R218 ;  /* 0x00007610ffda7816 */ /* 0x000fe400000000da */
[----:B------:R-:W-:Y:S02]  /*3940*/  PRMT R231, RZ, 0x7610, R231 ;  /* 0x00007610ffe77816 */ /* 0x000fe400000000e7 */
[----:B------:R-:W-:Y:S01]  /*3950*/  PRMT R233, RZ, 0x7610, R233 ;  /* 0x00007610ffe97816 */ /* 0x000fe200000000e9 */
[----:B------:R-:W4:Y:S01]  /*3960*/  @P0 LDG.E.U16 R220, desc[UR20][R84.64] ;  /* 0x0000001454dc0981 */ /* 0x000f22000c1e1500 */
[----:B------:R-:W-:-:S02]  /*3970*/  PRMT R235, RZ, 0x7610, R235 ;  /* 0x00007610ffeb7816 */ /* 0x000fc400000000eb */
[----:B------:R-:W-:Y:S01]  /*3980*/  PRMT R237, RZ, 0x7610, R237 ;  /* 0x00007610ffed7816 */ /* 0x000fe200000000ed */
[----:B------:R-:W4:Y:S01]  /*3990*/  @P0 LDG.E.U16 R218, desc[UR20][R92.64] ;  /* 0x000000145cda0981 */ /* 0x000f22000c1e1500 */
[----:B------:R-:W-:Y:S02]  /*39a0*/  PRMT R239, RZ, 0x7610, R239 ;  /* 0x00007610ffef7816 */ /* 0x000fe400000000ef */
[----:B------:R-:W-:Y:S01]  /*39b0*/  PRMT R241, RZ, 0x7610, R241 ;  /* 0x00007610fff17816 */ /* 0x000fe200000000f1 */
[----:B------:R-:W4:Y:S01]  /*39c0*/  @P0 LDG.E.U16 R231, desc[UR20][R100.64] ;  /* 0x0000001464e70981 */ /* 0x000f22000c1e1500 */
[----:B------:R-:W-:Y:S02]  /*39d0*/  LEA R146, P4, R156, R146, 0x1 ;  /* 0x000000929c927211 */ /* 0x000fe400078808ff */
        /* <DEDUP_REMOVED lines=35> */
[-C--:B------:R-:W-:Y:S02]  /*3c10*/  LEA.HI.X.SX32 R143, R154, R8.reuse, 0x1, P6 ;  /* 0x000000089a8f7211 */ /* 0x080fe400030f0eff */
[----:B------:R-:W-:Y:S01]  /*3c20*/  PRMT R214, RZ, 0x7610, R214 ;  /* 0x00007610ffd67816 */ /* 0x000fe200000000d6 */
[----:B------:R-:W4:Y:S01]  /*3c30*/  @P0 LDG.E.U16 R20, desc[UR20][R140.64] ;  /* 0x000000148c140981 */ /* 0x000f22000c1e1500 */
[----:B------:R-:W-:-:S02]  /*3c40*/  LEA.HI.X.SX32 R145, R150, R8, 0x1, P5 ;  /* 0x0000000896917211 */ /* 0x000fc400028f0eff */
[----:B------:R-:W-:Y:S01]  /*3c50*/  LEA.HI.X.SX32 R147, R156, R8, 0x1, P4 ;  /* 0x000000089c937211 */ /* 0x000fe200020f0eff */
[----:B------:R-:W4:Y:S04]  /*3c60*/  @P0 LDG.E.U16 R22, desc[UR20][R88.64] ;  /* 0x0000001458160981 */ /* 0x000f28000c1e1500 */
        /* <DEDUP_REMOVED lines=14> */
[----:B------:R-:W4:Y:S01]  /*3d50*/  @P0 LDG.E.U16 R214, desc[UR20][R146.64] ;  /* 0x0000001492d60981 */ /* 0x000f22000c1e1500 */
[----:B------:R-:W-:Y:S01]  /*3d60*/  SHF.R.S32.HI R12, RZ, 0x6, R66 ;  /* 0x00000006ff0c7819 */ /* 0x000fe20000011442 */
[----:B------:R-:W-:-:S04]  /*3d70*/  @!UP1 UIADD3 UR4, UPT, UPT, -UR6, 0x100000, URZ ;  /* 0x0010000006049890 */ /* 0x000fc8000fffe1ff */
[----:B------:R-:W-:Y:S02]  /*3d80*/  @!UP1 USHF.L.U32 UR5, UR4, 0xb, URZ ;  /* 0x0000000b04059899 */ /* 0x000fe400080006ff */
[----:B------:R-:W-:Y:S01]  /*3d90*/  @!UP1 USHF.L.U32 UR4, UR4, 0x1, URZ ;  /* 0x0000000104049899 */ /* 0x000fe200080006ff */
[----:B------:R-:W-:Y:S01]  /*3da0*/  IMAD.SHL.U32 R181, R19, 0x2, RZ ;  /* 0x0000000213b57824 */ /* 0x000fe200078e00ff */
[----:B------:R-:W-:Y:S02]  /*3db0*/  SHF.R.S32.HI R183, RZ, 0x1f, R6 ;  /* 0x0000001fffb77819 */ /* 0x000fe40000011406 */
[----:B------:R-:W-:Y:S01]  /*3dc0*/  SGXT R12, R12, 0x1 ;  /* 0x000000010c0c781a */ /* 0x000fe20000000200 */
[----:B------:R-:W-:Y:S01]  /*3dd0*/  VOTEU.ALL UP2, P1 ;  /* 0x0000000000ff7886 */ /* 0x000fe20000840000 */
[----:B------:R-:W-:Y:S02]  /*3de0*/  SHF.L.U64.HI R6, R6, 0x1, R183 ;  /* 0x0000000106067819 */ /* 0x000fe400000102b7 */
[----:B------:R-:W-:-:S02]  /*3df0*/  SHF.R.S32.HI R10, RZ, 0x1f, R191 ;  /* 0x0000001fff0a7819 */ /* 0x000fc400000114bf */
[-C--:B------:R-:W-:Y:S02]  /*3e00*/  LEA R190, P3, R191, R186.reuse, 0x1 ;  /* 0x000000babfbe7211 */ /* 0x080fe400078608ff */
[----:B------:R-:W-:Y:S01]  /*3e10*/  SHF.R.S32.HI R8, RZ, 0x1f, R189 ;  /* 0x0000001fff087819 */ /* 0x000fe200000114bd */
[----:B------:R0:W1:Y:S01]  /*3e20*/  @!UP2 SYNCS.EXCH.64 URZ, [UR9+0x8008], UR4 ;  /* 0x0080080409ffa5b2 */ /* 0x0000620008000100 */
[----:B------:R-:W-:Y:S02]  /*3e30*/  LEA R188, P2, R189, R186, 0x1 ;  /* 0x000000babdbc7211 */ /* 0x000fe400078408ff */
[----:B------:R-:W-:Y:S02]  /*3e40*/  ISETP.NE.U32.AND P0, PT, R148, RZ, PT ;  /* 0x000000ff9400720c */ /* 0x000fe40003f05070 */
[----:B------:R-:W-:Y:S02]  /*3e50*/  LOP3.LUT R12, R181, 0x90, R12, 0x78, !PT ;  /* 0x00000090b50c7812 */ /* 0x000fe400078e780c */
[----:B------:R-:W-:-:S02]  /*3e60*/  SHF.R.S32.HI R148, RZ, 0x1f, R193 ;  /* 0x0000001fff947819 */ /* 0x000fc400000114c1 */
[----:B------:R-:W-:Y:S02]  /*3e70*/  LEA R192, P4, R193, R186, 0x1 ;  /* 0x000000bac1c07211 */ /* 0x000fe400078808ff */
[----:B------:R-:W-:Y:S02]  /*3e80*/  LEA.HI.X R191, R191, R6, R10, 0x1, P3 ;  /* 0x00000006bfbf7211 */ /* 0x000fe400018f0c0a */
[----:B------:R-:W-:Y:S02]  /*3e90*/  SHF.R.S32.HI R150, RZ, 0x1f, R195 ;  /* 0x0000001fff967819 */ /* 0x000fe400000114c3 */
[----:B------:R-:W-:Y:S02]  /*3ea0*/  LEA R194, P5, R195, R186, 0x1 ;  /* 0x000000bac3c27211 */ /* 0x000fe400078a08ff */
[----:B------:R-:W-:Y:S02]  /*3eb0*/  LEA.HI.X R189, R189, R6, R8, 0x1, P2 ;  /* 0x00000006bdbd7211 */ /* 0x000fe400010f0c08 */
[----:B------:R-:W-:-:S02]  /*3ec0*/  SHF.R.S32.HI R10, RZ, 0x1f, R199 ;  /* 0x0000001fff0a7819 */ /* 0x000fc400000114c7 */
[-C--:B------:R-:W-:Y:S01]  /*3ed0*/  LEA R198, P3, R199, R186.reuse, 0x1 ;  /* 0x000000bac7c67211 */ /* 0x080fe200078608ff */
[----:B--2---:R2:W-:Y:S01]  /*3ee0*/  STS.U16 [R12+UR9+0x1800], R11 ;  /* 0x0018000b0c007988 */ /* 0x0045e20008000409 */
[----:B------:R-:W-:Y:S02]  /*3ef0*/  SHF.R.S32.HI R8, RZ, 0x1f, R197 ;  /* 0x0000001fff087819 */ /* 0x000fe400000114c5 */
[----:B------:R-:W-:Y:S02]  /*3f00*/  LEA R196, P2, R197, R186, 0x1 ;  /* 0x000000bac5c47211 */ /* 0x000fe400078408ff */
[----:B------:R-:W-:Y:S01]  /*3f10*/  LEA.HI.X R193, R193, R6, R148, 0x1, P4 ;  /* 0x00000006c1c17211 */ /* 0x000fe200020f0c94 */
[----:B------:R0:W-:Y:S01]  /*3f20*/  STS.U16 [R12+UR9+0x1c00], R9 ;  /* 0x001c00090c007988 */ /* 0x0001e20008000409 */
[----:B------:R-:W-:Y:S02]  /*3f30*/  SHF.R.S32.HI R148, RZ, 0x1f, R201 ;  /* 0x0000001fff947819 */ /* 0x000fe400000114c9 */
[----:B------:R-:W-:-:S02]  /*3f40*/  LEA R200, P4, R201, R186, 0x1 ;  /* 0x000000bac9c87211 */ /* 0x000fc400078808ff */
[----:B--2---:R-:W-:Y:S02]  /*3f50*/  LOP3.LUT R11, R5, 0x18, RZ, 0xfc, !PT ;  /* 0x00000018050b7812 */ /* 0x004fe400078efcff */
[-C--:B------:R-:W-:Y:S02]  /*3f60*/  LEA.HI.X R195, R195, R6.reuse, R150, 0x1, P5 ;  /* 0x00000006c3c37211 */ /* 0x080fe400028f0c96 */
[----:B------:R-:W-:Y:S02]  /*3f70*/  LEA.HI.X R199, R199, R6, R10, 0x1, P3 ;  /* 0x00000006c7c77211 */ /* 0x000fe400018f0c0a */
[----:B------:R-:W-:Y:S02]  /*3f80*/  SHF.R.S32.HI R150, RZ, 0x1f, R203 ;  /* 0x0000001fff967819 */ /* 0x000fe400000114cb */
[----:B------:R-:W-:Y:S02]  /*3f90*/  LEA R202, P5, R203, R186, 0x1 ;  /* 0x000000bacbca7211 */ /* 0x000fe400078a08ff */
[----:B------:R-:W-:-:S02]  /*3fa0*/  LEA.HI.X R197, R197, R6, R8, 0x1, P2 ;  /* 0x00000006c5c57211 */ /* 0x000fc400010f0c08 */
[C---:B------:R-:W-:Y:S02]  /*3fb0*/  LOP3.LUT R10, R12.reuse, 0x20, RZ, 0x3c, !PT ;  /* 0x000000200c0a7812 */ /* 0x040fe400078e3cff */
[----:B0-----:R-:W-:Y:S01]  /*3fc0*/  LOP3.LUT R9, R5, 0x1a, RZ, 0xfc, !PT ;  /* 0x0000001a05097812 */ /* 0x001fe200078efcff */
[----:B------:R0:W-:Y:S01]  /*3fd0*/  STS.U16 [R12+UR9+0x1400], R7 ;  /* 0x001400070c007988 */ /* 0x0001e20008000409 */
[----:B------:R-:W-:Y:S02]  /*3fe0*/  LOP3.LUT R8, R12, 0x40, RZ, 0x3c, !PT ;  /* 0x000000400c087812 */ /* 0x000fe400078e3cff */
[----:B------:R-:W-:Y:S01]  /*3ff0*/  LEA.HI.X R201, R201, R6, R148, 0x1, P4 ;  /* 0x00000006c9c97211 */ /* 0x000fe200020f0c94 */
[----:B------:R-:W-:Y:S01]  /*4000*/  IMAD R148, R11, R74, RZ ;  /* 0x0000004a0b947224 */ /* 0x000fe200078e02ff */
[----:B------:R-:W-:Y:S01]  /*4010*/  LEA.HI.X R203, R203, R6, R150, 0x1, P5 ;  /* 0x00000006cbcb7211 */ /* 0x000fe200028f0c96 */
[----:B------:R-:W-:Y:S01]  /*4020*/  STS.U16 [R12+UR9+0x400], R169 ;  /* 0x000400a90c007988 */ /* 0x000fe20008000409 */
[----:B------:R-:W-:Y:S01]  /*4030*/  IMAD R150, R9, R74, RZ ;  /* 0x0000004a09967224 */ /* 0x000fe200078e02ff */
[----:B0-----:R-:W-:-:S02]  /*4040*/  LOP3.LUT R7, R5, 0x1c, RZ, 0xfc, !PT ;  /* 0x0000001c05077812 */ /* 0x001fc400078efcff */
[----:B---3--:R-:W-:Y:S04]  /*4050*/  STS.U16 [R12+UR9+0x800], R171 ;  /* 0x000800ab0c007988 */ /* 0x008fe80008000409 */
[----:B-----5:R-:W-:Y:S04]  /*4060*/  STS.U16 [R12+UR9+0xc00], R173 ;  /* 0x000c00ad0c007988 */ /* 0x020fe80008000409 */
[----:B------:R-:W-:Y:S04]  /*4070*/  STS.U16 [R12+UR9+0x1000], R175 ;  /* 0x001000af0c007988 */ /* 0x000fe80008000409 */
[----:B------:R-:W-:Y:S04]  /*4080*/  STS.U16 [R12+UR9], R179 ;  /* 0x000000b30c007988 */ /* 0x000fe80008000409 */
[----:B----4-:R-:W-:Y:S04]  /*4090*/  STS.U16 [R10+UR9+0x500], R167 ;  /* 0x000500a70a007988 */ /* 0x010fe80008000409 */
[----:B------:R-:W-:Y:S04]  /*40a0*/  STS.U16 [R10+UR9+0xd00], R165 ;  /* 0x000d00a50a007988 */ /* 0x000fe80008000409 */
[----:B------:R-:W-:Y:S04]  /*40b0*/  STS.U16 [R10+UR9+0x1100], R155 ;  /* 0x0011009b0a007988 */ /* 0x000fe80008000409 */
[----:B------:R-:W-:Y:S04]  /*40c0*/  STS.U16 [R10+UR9+0x900], R157 ;  /* 0x0009009d0a007988 */ /* 0x000fe80008000409 */
[----:B------:R-:W-:Y:S04]  /*40d0*/  STS.U16 [R10+UR9+0x1500], R159 ;  /* 0x0015009f0a007988 */ /* 0x000fe80008000409 */
[----:B------:R0:W-:Y:S04]  /*40e0*/  STS.U16 [R10+UR9+0x1900], R153 ;  /* 0x001900990a007988 */ /* 0x0001e80008000409 */
[----:B------:R-:W-:Y:S04]  /*40f0*/  STS.U16 [R10+UR9+0x1d00], R161 ;  /* 0x001d00a10a007988 */ /* 0x000fe80008000409 */
[----:B------:R-:W-:Y:S01]  /*4100*/  STS.U16 [R10+UR9+0x100], R177 ;  /* 0x000100b10a007988 */ /* 0x000fe20008000409 */
[----:B------:R-:W-:-:S03]  /*4110*/  IMAD.SHL.U32 R187, R150, 0x2, RZ ;  /* 0x0000000296bb7824 */ /* 0x000fc600078e00ff */
[----:B------:R2:W-:Y:S01]  /*4120*/  STS.U16 [R8+UR9+0xa00], R149 ;  /* 0x000a009508007988 */ /* 0x0005e20008000409 */
[-C--:B0-----:R-:W-:Y:S02]  /*4130*/  IMAD R153, R7, R74.reuse, RZ ;  /* 0x0000004a07997224 */ /* 0x081fe400078e02ff */
[----:B------:R-:W-:Y:S01]  /*4140*/  IMAD R155, R29, R74, RZ ;  /* 0x0000004a1d9b7224 */ /* 0x000fe200078e02ff */
[----:B------:R0:W-:Y:S01]  /*4150*/  STS.U16 [R8+UR9+0xe00], R151 ;  /* 0x000e009708007988 */ /* 0x0001e20008000409 */
[----:B------:R-:W-:-:S04]  /*4160*/  IMAD.HI R175, R148, 0x2, RZ ;  /* 0x0000000294af7827 */ /* 0x000fc800078e02ff */
[----:B--2---:R-:W-:Y:S02]  /*4170*/  IMAD.SHL.U32 R149, R148, 0x2, RZ ;  /* 0x0000000294957824 */ /* 0x004fe400078e00ff */
[----:B------:R-:W-:Y:S02]  /*4180*/  IMAD.SHL.U32 R152, R153, 0x2, RZ ;  /* 0x0000000299987824 */ /* 0x000fe400078e00ff */
[----:B------:R-:W-:Y:S01]  /*4190*/  IMAD R157, R223, R74, RZ ;  /* 0x0000004adf9d7224 */ /* 0x000fe200078e02ff */
[--C-:B------:R-:W-:Y:S01]  /*41a0*/  IADD3 R148, P4, P5, R149, UR12, R186.reuse ;  /* 0x0000000c95947c10 */ /* 0x100fe2000fd9e0ba */
[----:B0-----:R-:W-:Y:S01]  /*41b0*/  IMAD.HI R151, R150, 0x2, RZ ;  /* 0x0000000296977827 */ /* 0x001fe200078e02ff */
[----:B------:R-:W-:-:S03]  /*41c0*/  IADD3 R150, P2, P3, R187, UR12, R186 ;  /* 0x0000000cbb967c10 */ /* 0x000fc6000fb5e0ba */
[----:B------:R-:W-:Y:S01]  /*41d0*/  IMAD.SHL.U32 R154, R155, 0x2, RZ ;  /* 0x000000029b9a7824 */ /* 0x000fe200078e00ff */
[----:B------:R-:W-:Y:S01]  /*41e0*/  IADD3.X R149, PT, PT, R175, UR13, R6, P4, P5 ;  /* 0x0000000daf957c10 */ /* 0x000fe2000a7ea406 */
[-C--:B------:R-:W-:Y:S01]  /*41f0*/  IMAD R159, R215, R74.reuse, RZ ;  /* 0x0000004ad79f7224 */ /* 0x080fe200078e02ff */
[----:B------:R-:W-:Y:S01]  /*4200*/  IADD3 R152, P4, P5, R152, UR12, R186 ;  /* 0x0000000c98987c10 */ /* 0x000fe2000fd9e0ba */
[----:B------:R-:W-:Y:S01]  /*4210*/  IMAD.HI R153, R153, 0x2, RZ ;  /* 0x0000000299997827 */ /* 0x000fe200078e02ff */
[----:B------:R-:W-:Y:S01]  /*4220*/  IADD3.X R151, PT, PT, R151, UR13, R6, P2, P3 ;  /* 0x0000000d97977c10 */ /* 0x000fe200097e6406 */
[----:B------:R0:W-:Y:S02]  /*4230*/  STS.U16 [R8+UR9+0x600], R163 ;  /* 0x000600a308007988 */ /* 0x0001e40008000409 */
[----:B------:R-:W-:Y:S01]  /*4240*/  IMAD.SHL.U32 R156, R157, 0x2, RZ ;  /* 0x000000029d9c7824 */ /* 0x000fe200078e00ff */
[----:B------:R-:W-:Y:S01]  /*4250*/  IADD3 R154, P2, P3, R154, UR12, R186 ;  /* 0x0000000c9a9a7c10 */ /* 0x000fe2000fb5e0ba */
[----:B------:R-:W-:-:S02]  /*4260*/  IMAD R161, R71, R74, RZ ;  /* 0x0000004a47a17224 */ /* 0x000fc400078e02ff */
[----:B------:R-:W-:Y:S01]  /*4270*/  IMAD.HI R155, R155, 0x2, RZ ;  /* 0x000000029b9b7827 */ /* 0x000fe200078e02ff */
[----:B------:R-:W-:-:S03]  /*4280*/  IADD3.X R153, PT, PT, R153, UR13, R6, P4, P5 ;  /* 0x0000000d99997c10 */ /* 0x000fc6000a7ea406 */
[----:B------:R-:W-:Y:S02]  /*4290*/  IMAD.SHL.U32 R185, R159, 0x2, RZ ;  /* 0x000000029fb97824 */ /* 0x000fe400078e00ff */
[----:B0-----:R-:W-:Y:S01]  /*42a0*/  IMAD R163, R27, R74, RZ ;  /* 0x0000004a1ba37224 */ /* 0x001fe200078e02ff */
[----:B------:R-:W-:Y:S01]  /*42b0*/  IADD3 R156, P4, P5, R156, UR12, R186 ;  /* 0x0000000c9c9c7c10 */ /* 0x000fe2000fd9e0ba */
[----:B------:R-:W-:Y:S01]  /*42c0*/  IMAD.HI R157, R157, 0x2, RZ ;  /* 0x000000029d9d7827 */ /* 0x000fe200078e02ff */
[----:B------:R-:W-:-:S03]  /*42d0*/  IADD3.X R155, PT, PT, R155, UR13, R6, P2, P3 ;  /* 0x0000000d9b9b7c10 */ /* 0x000fc600097e6406 */
[----:B------:R-:W-:Y:S01]  /*42e0*/  IMAD.SHL.U32 R177, R161, 0x2, RZ ;  /* 0x00000002a1b17824 */ /* 0x000fe200078e00ff */
[----:B------:R-:W-:Y:S01]  /*42f0*/  IADD3 R158, P2, P3, R185, UR12, R186 ;  /* 0x0000000cb99e7c10 */ /* 0x000fe2000fb5e0ba */
[----:B------:R-:W-:Y:S02]  /*4300*/  IMAD R165, R221, R74, RZ ;  /* 0x0000004adda57224 */ /* 0x000fe400078e02ff */
[----:B------:R-:W-:Y:S01]  /*4310*/  IMAD.HI R159, R159, 0x2, RZ ;  /* 0x000000029f9f7827 */ /* 0x000fe200078e02ff */
[----:B------:R-:W-:-:S03]  /*4320*/  IADD3.X R157, PT, PT, R157, UR13, R6, P4, P5 ;  /* 0x0000000d9d9d7c10 */ /* 0x000fc6000a7ea406 */
[----:B------:R-:W-:Y:S02]  /*4330*/  IMAD.SHL.U32 R162, R163, 0x2, RZ ;  /* 0x00000002a3a27824 */ /* 0x000fe400078e00ff */
[----:B------:R-:W-:Y:S01]  /*4340*/  IMAD R167, R211, R74, RZ ;  /* 0x0000004ad3a77224 */ /* 0x000fe200078e02ff */
[----:B------:R-:W-:Y:S01]  /*4350*/  IADD3 R160, P4, P5, R177, UR12, R186 ;  /* 0x0000000cb1a07c10 */ /* 0x000fe2000fd9e0ba */
[----:B------:R-:W-:Y:S01]  /*4360*/  IMAD.HI R161, R161, 0x2, RZ ;  /* 0x00000002a1a17827 */ /* 0x000fe200078e02ff */
[----:B------:R-:W-:-:S03]  /*4370*/  IADD3.X R159, PT, PT, R159, UR13, R6, P2, P3 ;  /* 0x0000000d9f9f7c10 */ /* 0x000fc600097e6406 */
[----:B------:R-:W-:Y:S02]  /*4380*/  IMAD.SHL.U32 R183, R165, 0x2, RZ ;  /* 0x00000002a5b77824 */ /* 0x000fe400078e00ff */
[-C--:B------:R-:W-:Y:S01]  /*4390*/  IMAD R164, R67, R74.reuse, RZ ;  /* 0x0000004a43a47224 */ /* 0x080fe200078e02ff */
[----:B------:R-:W-:Y:S01]  /*43a0*/  IADD3 R162, P2, P3, R162, UR12, R186 ;  /* 0x0000000ca2a27c10 */ /* 0x000fe2000fb5e0ba */
[----:B------:R-:W-:Y:S02]  /*43b0*/  IMAD R169, R69, R74, RZ ;  /* 0x0000004a45a97224 */ /* 0x000fe400078e02ff */
[----:B------:R-:W-:Y:S01]  /*43c0*/  IMAD.HI R163, R163, 0x2, RZ ;  /* 0x00000002a3a37827 */ /* 0x000fe200078e02ff */
[----:B------:R-:W-:-:S03]  /*43d0*/  IADD3.X R161, PT, PT, R161, UR13, R6, P4, P5 ;  /* 0x0000000da1a17c10 */ /* 0x000fc6000a7ea406 */
[----:B------:R-:W-:Y:S02]  /*43e0*/  IMAD.SHL.U32 R179, R167, 0x2, RZ ;  /* 0x00000002a7b37824 */ /* 0x000fe400078e00ff */
[----:B------:R-:W-:Y:S02]  /*43f0*/  IMAD R171, R25, R74, RZ ;  /* 0x0000004a19ab7224 */ /* 0x000fe400078e02ff */
[----:B------:R-:W-:Y:S01]  /*4400*/  IMAD.HI R165, R165, 0x2, RZ ;  /* 0x00000002a5a57827 */ /* 0x000fe200078e02ff */
[----:B------:R-:W-:-:S03]  /*4410*/  IADD3.X R163, PT, PT, R163, UR13, R6, P2, P3 ;  /* 0x0000000da3a37c10 */ /* 0x000fc600097e6406 */
[C---:B------:R-:W-:Y:S02]  /*4420*/  IMAD.SHL.U32 R185, R164.reuse, 0x2, RZ ;  /* 0x00000002a4b97824 */ /* 0x040fe400078e00ff */
[----:B------:R-:W-:Y:S01]  /*4430*/  IMAD.HI R177, R164, 0x2, RZ ;  /* 0x00000002a4b17827 */ /* 0x000fe200078e02ff */
[----:B------:R-:W-:-:S03]  /*4440*/  IADD3 R164, P4, P5, R183, UR12, R186 ;  /* 0x0000000cb7a47c10 */ /* 0x000fc6000fd9e0ba */
        /* <DEDUP_REMOVED lines=16> */
[----:B------:R-:W-:Y:S02]  /*4550*/  IMAD R174, R217, R74, RZ ;  /* 0x0000004ad9ae7224 */ /* 0x000fe400078e02ff */
[C---:B------:R-:W-:Y:S02]  /*4560*/  IMAD.SHL.U32 R183, R172.reuse, 0x2, RZ ;  /* 0x00000002acb77824 */ /* 0x040fe400078e00ff */
[----:B------:R-:W-:Y:S01]  /*4570*/  IMAD.HI R179, R172, 0x2, RZ ;  /* 0x00000002acb37827 */ /* 0x000fe200078e02ff */
[----:B------:R-:W-:Y:S02]  /*4580*/  IADD3 R172, P5, P4, R181, UR12, R186 ;  /* 0x0000000cb5ac7c10 */ /* 0x000fe4000fcbe0ba */
[----:B------:R-:W-:Y:S01]  /*4590*/  IADD3.X R171, PT, PT, R171, UR13, R6, P2, P3 ;  /* 0x0000000dabab7c10 */ /* 0x000fe200097e6406 */
[----:B------:R-:W-:-:S04]  /*45a0*/  IMAD.HI R173, R173, 0x2, RZ ;  /* 0x00000002adad7827 */ /* 0x000fc800078e02ff */
[----:B------:R-:W-:-:S04]  /*45b0*/  IMAD.HI R175, R175, 0x2, RZ ;  /* 0x00000002afaf7827 */ /* 0x000fc800078e02ff */
[C---:B------:R-:W-:Y:S02]  /*45c0*/  IMAD.SHL.U32 R180, R174.reuse, 0x2, RZ ;  /* 0x00000002aeb47824 */ /* 0x040fe400078e00ff */
[----:B------:R-:W-:Y:S01]  /*45d0*/  IMAD.HI R181, R174, 0x2, RZ ;  /* 0x00000002aeb57827 */ /* 0x000fe200078e02ff */
[----:B------:R-:W-:-:S03]  /*45e0*/  IADD3 R174, P2, P3, R187, UR12, R186 ;  /* 0x0000000cbbae7c10 */ /* 0x000fc6000fb5e0ba */
[----:B------:R-:W-:Y:S01]  /*45f0*/  IMAD R182, R207, R74, RZ ;  /* 0x0000004acfb67224 */ /* 0x000fe200078e02ff */
[----:B------:R-:W-:Y:S02]  /*4600*/  IADD3.X R173, PT, PT, R173, UR13, R6, P5, P4 ;  /* 0x0000000dadad7c10 */ /* 0x000fe4000afe8406 */
[----:B------:R-:W-:Y:S01]  /*4610*/  IADD3 R176, P5, P4, R185, UR12, R186 ;  /* 0x0000000cb9b07c10 */ /* 0x000fe2000fcbe0ba */
[C---:B------:R-:W-:Y:S01]  /*4620*/  IMAD.SHL.U32 R185, R182.reuse, 0x2, RZ ;  /* 0x00000002b6b97824 */ /* 0x040fe200078e00ff */
[----:B------:R-:W-:Y:S02]  /*4630*/  IADD3.X R175, PT, PT, R175, UR13, R6, P2, P3 ;  /* 0x0000000dafaf7c10 */ /* 0x000fe400097e6406 */
[----:B------:R-:W-:Y:S01]  /*4640*/  IADD3 R178, P2, P3, R183, UR12, R186 ;  /* 0x0000000cb7b27c10 */ /* 0x000fe2000fb5e0ba */
[----:B------:R-:W-:-:S03]  /*4650*/  IMAD.HI R183, R182, 0x2, RZ ;  /* 0x00000002b6b77827 */ /* 0x000fc600078e02ff */
[----:B------:R-:W-:Y:S02]  /*4660*/  IADD3.X R179, PT, PT, R179, UR13, R6, P2, P3 ;  /* 0x0000000db3b37c10 */ /* 0x000fe400097e6406 */
[----:B------:R-:W-:Y:S01]  /*4670*/  IADD3 R182, P2, P3, R185, UR12, R186 ;  /* 0x0000000cb9b67c10 */ /* 0x000fe2000fb5e0ba */
[-C--:B------:R-:W-:Y:S02]  /*4680*/  IMAD R185, R35, R74.reuse, RZ ;  /* 0x0000004a23b97224 */ /* 0x080fe400078e02ff */
[----:B------:R-:W-:Y:S01]  /*4690*/  IMAD R187, R21, R74, RZ ;  /* 0x0000004a15bb7224 */ /* 0x000fe200078e02ff */
[----:B------:R-:W-:Y:S01]  /*46a0*/  IADD3.X R177, PT, PT, R177, UR13, R6, P5, P4 ;  /* 0x0000000db1b17c10 */ /* 0x000fe2000afe8406 */
[----:B------:R-:W-:Y:S01]  /*46b0*/  IMAD.SHL.U32 R184, R185, 0x2, RZ ;  /* 0x00000002b9b87824 */ /* 0x000fe200078e00ff */
[----:B------:R-:W-:Y:S01]  /*46c0*/  IADD3 R180, P5, P4, R180, UR12, R186 ;  /* 0x0000000cb4b47c10 */ /* 0x000fe2000fcbe0ba */
[----:B------:R-:W-:Y:S01]  /*46d0*/  IMAD.SHL.U32 R246, R187, 0x2, RZ ;  /* 0x00000002bbf67824 */ /* 0x000fe200078e00ff */
[--C-:B------:R-:W-:Y:S01]  /*46e0*/  IADD3.X R183, PT, PT, R183, UR13, R6.reuse, P2, P3 ;  /* 0x0000000db7b77c10 */ /* 0x100fe200097e6406 */
[----:B------:R-:W-:Y:S01]  /*46f0*/  IMAD.HI R185, R185, 0x2, RZ ;  /* 0x00000002b9b97827 */ /* 0x000fe200078e02ff */
[----:B------:R-:W-:-:S02]  /*4700*/  IADD3.X R181, PT, PT, R181, UR13, R6, P5, P4 ;  /* 0x0000000db5b57c10 */ /* 0x000fc4000afe8406 */
[--C-:B------:R-:W-:Y:S01]  /*4710*/  IADD3 R184, P5, P4, R184, UR12, R186.reuse ;  /* 0x0000000cb8b87c10 */ /* 0x100fe2000fcbe0ba */
[----:B------:R-:W-:Y:S01]  /*4720*/  IMAD.HI R187, R187, 0x2, RZ ;  /* 0x00000002bbbb7827 */ /* 0x000fe200078e02ff */
[----:B------:R-:W-:Y:S02]  /*4730*/  IADD3 R186, P2, P3, R246, UR12, R186 ;  /* 0x0000000cf6ba7c10 */ /* 0x000fe4000fb5e0ba */
[--C-:B------:R-:W-:Y:S02]  /*4740*/  IADD3.X R185, PT, PT, R185, UR13, R6.reuse, P5, P4 ;  /* 0x0000000db9b97c10 */ /* 0x100fe4000afe8406 */
[----:B------:R-:W-:Y:S02]  /*4750*/  IADD3.X R187, PT, PT, R187, UR13, R6, P2, P3 ;  /* 0x0000000dbbbb7c10 */ /* 0x000fe400097e6406 */
[----:B------:R-:W-:Y:S01]  /*4760*/  LOP3.LUT R6, R12, 0x60, RZ, 0x3c, !PT ;  /* 0x000000600c067812 */ /* 0x000fe200078e3cff */
[----:B------:R-:W-:Y:S04]  /*4770*/  STS.U16 [R8+UR9+0x1200], R244 ;  /* 0x001200f408007988 */ /* 0x000fe80008000409 */
        /* <DEDUP_REMOVED lines=14> */
[----:B------:R0:W-:Y:S04]  /*4860*/  STS.U16 [R12+UR9+0x2800], R231 ;  /* 0x002800e70c007988 */ /* 0x0001e80008000409 */
        /* <DEDUP_REMOVED lines=28> */
[----:B------:R3:W-:Y:S01]  /*4a30*/  STS.U16 [R6+UR9+0x3f00], R214 ;  /* 0x003f00d606007988 */ /* 0x0007e20008000409 */
[----:B-1----:R1:W-:Y:S06]  /*4a40*/  MEMBAR.ALL.CTA ;  /* 0x0000000000007992 */ /* 0x0023ec0000008000 */
[----:B-1----:R-:W1:Y:S01]  /*4a50*/  FENCE.VIEW.ASYNC.S ;  /* 0x00000000000073c6 */ /* 0x002e620000000000 */
[----:B0-----:R-:W-:Y:S01]  /*4a60*/  SHF.R.S32.HI R231, RZ, 0x1f, R4 ;  /* 0x0000001fffe77819 */ /* 0x001fe20000011404 */
[----:B------:R-:W-:Y:S01]  /*4a70*/  UIADD3 UR6, UPT, UPT, UR9, 0x4000, URZ ;  /* 0x0000400009067890 */ /* 0x000fe2000fffe0ff */
[----:B------:R-:W-:Y:S01]  /*4a80*/  IADD3 R194, P2, PT, R194, UR12, RZ ;  /* 0x0000000cc2c27c10 */ /* 0x000fe2000ff5e0ff */
[----:B------:R-:W-:Y:S01]  /*4a90*/  UIADD3 UR7, UPT, UPT, UR9, 0x6000, URZ ;  /* 0x0000600009077890 */ /* 0x000fe2000fffe0ff */
[----:B------:R-:W-:-:S02]  /*4aa0*/  LEA.HI R231, R231, R4, RZ, 0x6 ;  /* 0x00000004e7e77211 */ /* 0x000fc400078f30ff */
[----:B------:R-:W-:Y:S02]  /*4ab0*/  IADD3 R188, P3, PT, R188, UR12, RZ ;  /* 0x0000000cbcbc7c10 */ /* 0x000fe4000ff7e0ff */
[----:B------:R-:W-:Y:S02]  /*4ac0*/  IADD3 R190, P6, PT, R190, UR12, RZ ;  /* 0x0000000cbebe7c10 */ /* 0x000fe4000ffde0ff */
[----:B------:R-:W-:Y:S01]  /*4ad0*/  IADD3 R192, P5, PT, R192, UR12, RZ ;  /* 0x0000000cc0c07c10 */ /* 0x000fe2000ffbe0ff */
[----:B------:R-:W-:Y:S01]  /*4ae0*/  USHF.R.U32.HI UR6, URZ, 0x4, UR6 ;  /* 0x00000004ff067899 */ /* 0x000fe20008011606 */
[----:B------:R-:W-:Y:S01]  /*4af0*/  IADD3.X R195, PT, PT, R195, UR13, RZ, P2, !PT ;  /* 0x0000000dc3c37c10 */ /* 0x000fe200097fe4ff */
[----:B------:R-:W-:Y:S01]  /*4b00*/  USHF.R.U32.HI UR7, URZ, 0x4, UR7 ;  /* 0x00000004ff077899 */ /* 0x000fe20008011607 */
[----:B------:R-:W-:Y:S02]  /*4b10*/  ISETP.LT.OR P2, PT, R4, 0x40, P0 ;  /* 0x000000400400780c */ /* 0x000fe40000741670 */
[----:B--2---:R-:W-:-:S02]  /*4b20*/  SHF.R.S32.HI R16, RZ, 0x6, R231 ;  /* 0x00000006ff107819 */ /* 0x004fc400000114e7 */
[----:B------:R-:W-:Y:S02]  /*4b30*/  IADD3.X R189, PT, PT, R189, UR13, RZ, P3, !PT ;  /* 0x0000000dbdbd7c10 */ /* 0x000fe40009ffe4ff */
[----:B------:R-:W-:Y:S02]  /*4b40*/  IADD3.X R191, PT, PT, R191, UR13, RZ, P6, !PT ;  /* 0x0000000dbfbf7c10 */ /* 0x000fe4000b7fe4ff */
[----:B------:R-:W-:Y:S01]  /*4b50*/  IADD3.X R193, PT, PT, R193, UR13, RZ, P5, !PT ;  /* 0x0000000dc1c17c10 */ /* 0x000fe2000affe4ff */
[----:B------:R-:W-:Y:S01]  /*4b60*/  USGXT.U32 UR14, UR7, 0xe ;  /* 0x0000000e070e789a */ /* 0x000fe20008000000 */
[----:B------:R-:W-:Y:S02]  /*4b70*/  IADD3 R196, P4, PT, R196, UR12, RZ ;  /* 0x0000000cc4c47c10 */ /* 0x000fe4000ff9e0ff */
[----:B------:R-:W-:Y:S02]  /*4b80*/  IADD3 R198, P3, PT, R198, UR12, RZ ;  /* 0x0000000cc6c67c10 */ /* 0x000fe4000ff7e0ff */
[----:B------:R-:W-:-:S02]  /*4b90*/  IADD3 R200, P6, PT, R200, UR12, RZ ;  /* 0x0000000cc8c87c10 */ /* 0x000fc4000ffde0ff */
[----:B------:R-:W-:Y:S01]  /*4ba0*/  IADD3 R202, P5, PT, R202, UR12, RZ ;  /* 0x0000000ccaca7c10 */ /* 0x000fe2000ffbe0ff */
[----:B------:R-:W-:Y:S01]  /*4bb0*/  USGXT.U32 UR12, UR6, 0xe ;  /* 0x0000000e060c789a */ /* 0x000fe20008000000 */
[----:B------:R-:W-:Y:S01]  /*4bc0*/  VIMNMX R16, PT, PT, R16, 0x1, !PT ;  /* 0x0000000110107848 */ /* 0x000fe20007fe0100 */
[----:B------:R-:W-:Y:S02]  /*4bd0*/  UIADD3 UR22, UP2, UPT, UR14, 0x2, URZ ;  /* 0x000000020e167890 */ /* 0x000fe4000ff5e0ff */
[----:B------:R-:W-:Y:S01]  /*4be0*/  UIADD3 UR24, UP1, UPT, UR12, 0x80, URZ ;  /* 0x000000800c187890 */ /* 0x000fe2000ff3e0ff */
[----:B------:R-:W-:Y:S01]  /*4bf0*/  UMOV UR4, URZ ;  /* 0x000000ff00047c82 */ /* 0x000fe20008000000 */
[----:B------:R-:W-:Y:S01]  /*4c00*/  UMOV UR5, URZ ;  /* 0x000000ff00057c82 */ /* 0x000fe20008000000 */
[----:B------:R-:W-:Y:S01]  /*4c10*/  VIADD R16, R16, 0xffffffff ;  /* 0xffffffff10107836 */ /* 0x000fe20000000000 */
[----:B------:R-:W-:Y:S01]  /*4c20*/  IADD3.X R197, PT, PT, R197, UR13, RZ, P4, !PT ;  /* 0x0000000dc5c57c10 */ /* 0x000fe2000a7fe4ff */
[----:B------:R-:W-:Y:S01]  /*4c30*/  UIADD3.X UR25, UPT, UPT, UR4, 0x40004040, URZ, UP1, !UPT ;  /* 0x4000404004197890 */ /* 0x000fe20008ffe4ff */
[----:B------:R-:W-:Y:S01]  /*4c40*/  IADD3.X R199, PT, PT, R199, UR13, RZ, P3, !PT ;  /* 0x0000000dc7c77c10 */ /* 0x000fe20009ffe4ff */
[----:B------:R-:W-:Y:S01]  /*4c50*/  UIADD3.X UR23, UPT, UPT, UR5, 0x40004040, URZ, UP2, !UPT ;  /* 0x4000404005177890 */ /* 0x000fe200097fe4ff */
[----:B------:R-:W-:Y:S01]  /*4c60*/  IADD3.X R201, PT, PT, R201, UR13, RZ, P6, !PT ;  /* 0x0000000dc9c97c10 */ /* 0x000fe2000b7fe4ff */
[----:B------:R-:W-:Y:S01]  /*4c70*/  UMOV UR6, URZ ;  /* 0x000000ff00067c82 */ /* 0x000fe20008000000 */
[----:B------:R-:W-:Y:S01]  /*4c80*/  IADD3.X R203, PT, PT, R203, UR13, RZ, P5, !PT ;  /* 0x0000000dcbcb7c10 */ /* 0x000fe2000affe4ff */
[----:B------:R-:W-:Y:S01]  /*4c90*/  IMAD.SHL.U32 R75, R75, 0x40, RZ ;  /* 0x000000404b4b7824 */ /* 0x000fe200078e00ff */
[----:B-1----:R-:W-:Y:S01]  /*4ca0*/  BAR.SYNC.DEFER_BLOCKING 0x0 ;  /* 0x0000000000007b1d */ /* 0x002fe20000010000 */
[----:B------:R-:W-:Y:S01]  /*4cb0*/  IMAD.SHL.U32 R231, R74, 0x40, RZ ;  /* 0x000000404ae77824 */ /* 0x000fe200078e00ff */
[----:B------:R-:W-:-:S04]  /*4cc0*/  ISETP.NE.U32.AND P3, PT, R16, RZ, PT ;  /* 0x000000ff1000720c */ /* 0x000fc80003f65070 */
[----:B---3--:R-:W-:Y:S09]  /*4cd0*/  @P2 BRA `(.L_x_6) ;  /* 0x0000000000842947 */ /* 0x008ff20003800000 */
[----:B------:R-:W-:Y:S02]  /*4ce0*/  UIADD3 UR4, UPT, UPT, UR9, 0x2000, URZ ;  /* 0x0000200009047890 */ /* 0x000fe4000fffe0ff */
[----:B------:R-:W-:Y:S02]  /*4cf0*/  USHF.R.U32.HI UR16, URZ, 0x4, UR9 ;  /* 0x00000004ff107899 */ /* 0x000fe40008011609 */
[----:B------:R-:W-:Y:S02]  /*4d00*/  USHF.R.U32.HI UR4, URZ, 0x4, UR4 ;  /* 0x00000004ff047899 */ /* 0x000fe40008011604 */
[----:B------:R-:W-:Y:S02]  /*4d10*/  USGXT.U32 UR16, UR16, 0xe ;  /* 0x0000000e1010789a */ /* 0x000fe40008000000 */
[----:B------:R-:W-:Y:S02]  /*4d20*/  USGXT.U32 UR18, UR4, 0xe ;  /* 0x0000000e0412789a */ /* 0x000fe40008000000 */
[----:B------:R-:W-:-:S02]  /*4d30*/  UIADD3 UR36, UP1, UPT, UR16, 0x80, URZ ;  /* 0x0000008010247890 */ /* 0x000fc4000ff3e0ff */
[----:B------:R-:W-:Y:S01]  /*4d40*/  UIADD3 UR34, UP2, UPT, UR18, 0x2, URZ ;  /* 0x0000000212227890 */ /* 0x000fe2000ff5e0ff */
[----:B------:R-:W-:Y:S01]  /*4d50*/  UMOV UR4, URZ ;  /* 0x000000ff00047c82 */ /* 0x000fe20008000000 */
[----:B------:R-:W-:Y:S01]  /*4d60*/  UMOV UR38, 0x0 ;  /* 0x0000000000267882 */ /* 0x000fe20000000000 */
[----:B------:R-:W-:Y:S02]  /*4d70*/  UIADD3.X UR37, UPT, UPT, UR4, 0x40004040, URZ, UP1, !UPT ;  /* 0x4000404004257890 */ /* 0x000fe40008ffe4ff */
[----:B------:R-:W-:Y:S02]  /*4d80*/  UIADD3.X UR35, UPT, UPT, UR4, 0x40004040, URZ, UP2, !UPT ;  /* 0x4000404004237890 */ /* 0x000fe400097fe4ff */
[----:B------:R-:W-:Y:S02]  /*4d90*/  UIADD3.64 UR26, UPT, UPT, UR36, 0x80, URZ ;  /* 0x00000080241a7897 */ /* 0x000fe4000fffe0ff */
[----:B------:R-:W-:Y:S02]  /*4da0*/  UIADD3.64 UR28, UPT, UPT, UR34, 0x2, URZ ;  /* 0x00000002221c7897 */ /* 0x000fe4000fffe0ff */
[----:B------:R-:W-:-:S02]  /*4db0*/  UIADD3.64 UR30, UPT, UPT, UR36, 0x100, URZ ;  /* 0x00000100241e7897 */ /* 0x000fc4000fffe0ff */
[----:B------:R-:W-:Y:S01]  /*4dc0*/  UIADD3.64 UR32, UPT, UPT, UR34, 0x4, URZ ;  /* 0x0000000422207897 */ /* 0x000fe2000fffe0ff */
[----:B------:R-:W-:Y:S01]  /*4dd0*/  UMOV UR39, 0x4108010 ;  /* 0x0410801000277882 */ /* 0x000fe20000000000 */
[----:B------:R-:W-:Y:S01]  /*4de0*/  UMOV UR17, 0x40004040 ;  /* 0x4000404000117882 */ /* 0x000fe20000000000 */
[----:B------:R-:W-:Y:S01]  /*4df0*/  UMOV UR19, 0x40004040 ;  /* 0x4000404000137882 */ /* 0x000fe20000000000 */
[----:B------:R-:W-:Y:S01]  /*4e00*/  UMOV UR40, 0x0 ;  /* 0x0000000000287882 */ /* 0x000fe20000000000 */
[----:B------:R-:W-:Y:S01]  /*4e10*/  UMOV UR41, 0x4108010 ;  /* 0x0410801000297882 */ /* 0x000fe20000000000 */
[----:B------:R-:W-:Y:S01]  /*4e20*/  UMOV UR42, 0x0 ;  /* 0x00000000002a7882 */ /* 0x000fe20000000000 */
[----:B------:R-:W-:Y:S01]  /*4e30*/  UMOV UR43, 0x4108010 ;  /* 0x04108010002b7882 */ /* 0x000fe20000000000 */
[----:B------:R-:W-:Y:S01]  /*4e40*/  UMOV UR4, UR11 ;  /* 0x0000000b00047c82 */ /* 0x000fe20008000000 */
[----:B------:R-:W-:Y:S01]  /*4e50*/  UMOV UR5, URZ ;  /* 0x000000ff00057c82 */ /* 0x000fe20008000000 */
[----:B------:R0:W-:Y:S01]  /*4e60*/  UTCHMMA gdesc[UR16], gdesc[UR18], tmem[UR8], tmem[UR38], idesc[UR39], !UPT ;  /* 0x00ff2612100075ea */ /* 0x0001e2000f800008 */
[----:B------:R-:W-:Y:S01]  /*4e70*/  UMOV UR44, 0x0 ;  /* 0x00000000002c7882 */ /* 0x000fe20000000000 */
[----:B------:R-:W-:Y:S01]  /*4e80*/  UMOV UR45, 0x4108010 ;  /* 0x04108010002d7882 */ /* 0x000fe20000000000 */
[----:B------:R0:W-:Y:S01]  /*4e90*/  UTCHMMA gdesc[UR36], gdesc[UR34], tmem[UR8], tmem[UR40], idesc[UR41], UPT ;  /* 0x00ff2822240075ea */ /* 0x0001e2000b800008 */
[----:B------:R-:W-:Y:S01]  /*4ea0*/  UMOV UR4, UR4 ;  /* 0x0000000400047c82 */ /* 0x000fe20008000000 */
[----:B------:R0:W-:Y:S01]  /*4eb0*/  UTCHMMA gdesc[UR26], gdesc[UR28], tmem[UR8], tmem[UR42], idesc[UR43], UPT ;  /* 0x00ff2a1c1a0075ea */ /* 0x0001e2000b800008 */
[----:B------:R0:W-:Y:S01]  /*4ec0*/  UTCHMMA gdesc[UR30], gdesc[UR32], tmem[UR8], tmem[UR44], idesc[UR45], UPT ;  /* 0x00ff2c201e0075ea */ /* 0x0001e2000b800008 */
[----:B------:R0:W-:Y:S01]  /*4ed0*/  UTCBAR [UR4], URZ ;  /* 0x000000ff040073e9 */ /* 0x0001e200080000ff */
[----:B------:R-:W-:Y:S01]  /*4ee0*/  NOP ;  /* 0x0000000000007918 */ /* 0x000fe20000000000 */
.L_x_6:
[----:B------:R-:W-:Y:S05]  /*4ef0*/  @!P3 BRA `(.L_x_7) ;  /* 0x00000014004cb947 */ /* 0x000fea0003800000 */
[----:B------:R-:W-:Y:S01]  /*4f00*/  VIADD R14, R14, 0xffffffc0 ;  /* 0xffffffc00e0e7836 */ /* 0x000fe20000000000 */
[----:B0-----:R-:W-:Y:S02]  /*4f10*/  UIADD3.64 UR18, UPT, UPT, UR24, 0x80, URZ ;  /* 0x0000008018127897 */ /* 0x001fe4000fffe0ff */
[----:B------:R-:W-:Y:S02]  /*4f20*/  UIADD3.64 UR26, UPT, UPT, UR22, 0x2, URZ ;  /* 0x00000002161a7897 */ /* 0x000fe4000fffe0ff */
[----:B------:R-:W-:Y:S01]  /*4f30*/  R2UR UR32, R14 ;  /* 0x000000000e2072ca */ /* 0x000fe200000e0000 */
[----:B------:R-:W-:Y:S01]  /*4f40*/  IMAD.MOV.U32 R14, RZ, RZ, R16 ;  /* 0x000000ffff0e7224 */ /* 0x000fe200078e0010 */
[----:B------:R-:W-:Y:S02]  /*4f50*/  UIADD3.64 UR28, UPT, UPT, UR24, 0x100, URZ ;  /* 0x00000100181c7897 */ /* 0x000fe4000fffe0ff */
[----:B------:R-:W-:Y:S01]  /*4f60*/  UIADD3.64 UR30, UPT, UPT, UR22, 0x4, URZ ;  /* 0x00000004161e7897 */ /* 0x000fe2000fffe0ff */
[----:B------:R-:W-:Y:S01]  /*4f70*/  UMOV UR5, 0x1 ;  /* 0x0000000100057882 */ /* 0x000fe20000000000 */
[----:B------:R-:W-:-:S10]  /*4f80*/  UMOV UR4, URZ ;  /* 0x000000ff00047c82 */ /* 0x000fd40008000000 */
.L_x_10:
[----:B------:R-:W-:Y:S01]  /*4f90*/  USHF.L.U32 UR6, UR6, 0x1f, URZ ;  /* 0x0000001f06067899 */ /* 0x000fe200080006ff */
[----:B------:R-:W-:-:S04]  /*4fa0*/  IMAD.WIDE R182, R231, 0x2, R182 ;  /* 0x00000002e7b67825 */ /* 0x000fc800078e02b6 */
[----:B------:R-:W-:-:S04]  /*4fb0*/  IMAD.WIDE R180, R231, 0x2, R180 ;  /* 0x00000002e7b47825 */ /* 0x000fc800078e02b4 */
[----:B0-----:R-:W-:-:S04]  /*4fc0*/  IMAD.U32 R16, RZ, RZ, UR6 ;  /* 0x00000006ff107e24 */ /* 0x001fc8000f8e00ff */
[----:B------:R-:W0:Y:S02]  /*4fd0*/  SYNCS.PHASECHK.TRANS64.TRYWAIT P2, [UR11], R16 ;  /* 0x00000010ff0075a7 */ /* 0x000e24000804110b */
[----:B0-----:R-:W-:Y:S05]  /*4fe0*/  @!P2 BRA `(.L_x_8) ;  /* 0x000000240060a947 */ /* 0x001fea0003800000 */
.L_x_16:
[----:B------:R-:W-:Y:S01]  /*4ff0*/  ISETP.GE.AND P4, PT, R5, UR32, PT ;  /* 0x0000002005007c0c */ /* 0x000fe2000bf86270 */
[----:B------:R-:W-:Y:S01]  /*5000*/  IMAD.WIDE R76, R231, 0x2, R76 ;  /* 0x00000002e74c7825 */ /* 0x000fe200078e024c */
[----:B------:R-:W-:Y:S02]  /*5010*/  ISETP.GE.AND P5, PT, R229, UR32, PT ;  /* 0x00000020e5007c0c */ /* 0x000fe4000bfa6270 */
[----:B------:R-:W-:Y:S01]  /*5020*/  ISETP.GE.AND P6, PT, R17, UR32, PT ;  /* 0x0000002011007c0c */ /* 0x000fe2000bfc6270 */
[C---:B------:R-:W-:Y:S01]  /*5030*/  IMAD.WIDE R188, R231.reuse, 0x2, R188 ;  /* 0x00000002e7bc7825 */ /* 0x040fe200078e02bc */
[----:B------:R-:W-:Y:S02]  /*5040*/  PRMT R24, RZ, 0x7610, R24 ;  /* 0x00007610ff187816 */ /* 0x000fe40000000018 */
[----:B------:R-:W-:Y:S01]  /*5050*/  PRMT R30, RZ, 0x7610, R30 ;  /* 0x00007610ff1e7816 */ /* 0x000fe2000000001e */
[----:B------:R-:W-:Y:S01]  /*5060*/  IMAD.WIDE R78, R231, 0x2, R78 ;  /* 0x00000002e74e7825 */ /* 0x000fe200078e024e */
[----:B------:R-:W-:-:S02]  /*5070*/  PRMT R26, RZ, 0x7610, R26 ;  /* 0x00007610ff1a7816 */ /* 0x000fc4000000001a */
[----:B------:R-:W-:Y:S01]  /*5080*/  ISETP.GE.AND P3, PT, R227, UR32, PT ;  /* 0x00000020e3007c0c */ /* 0x000fe2000bf66270 */
[----:B------:R-:W2:Y:S01]  /*5090*/  @!P4 LDG.E.U16 R24, desc[UR20][R76.64] ;  /* 0x000000144c18c981 */ /* 0x000ea2000c1e1500 */
[----:B------:R-:W-:Y:S01]  /*50a0*/  ISETP.GE.AND P2, PT, R225, UR32, PT ;  /* 0x00000020e1007c0c */ /* 0x000fe2000bf46270 */
[----:B------:R-:W-:Y:S01]  /*50b0*/  IMAD.WIDE R190, R231, 0x2, R190 ;  /* 0x00000002e7be7825 */ /* 0x000fe200078e02be */
[----:B------:R-:W-:Y:S01]  /*50c0*/  ISETP.GE.AND P4, PT, R213, UR32, PT ;  /* 0x00000020d5007c0c */ /* 0x000fe2000bf86270 */
[----:B------:R-:W3:Y:S01]  /*50d0*/  @!P5 LDG.E.U16 R30, desc[UR20][R188.64] ;  /* 0x00000014bc1ed981 */ /* 0x000ee2000c1e1500 */
[----:B------:R-:W-:Y:S01]  /*50e0*/  ISETP.GE.AND P5, PT, R9, UR32, PT ;  /* 0x0000002009007c0c */ /* 0x000fe2000bfa6270 */
[----:B------:R-:W-:Y:S02]  /*50f0*/  IMAD.WIDE R198, R231, 0x2, R198 ;  /* 0x00000002e7c67825 */ /* 0x000fe400078e02c6 */
[----:B------:R-:W4:Y:S01]  /*5100*/  @!P6 LDG.E.U16 R26, desc[UR20][R78.64] ;  /* 0x000000144e1ae981 */ /* 0x000f22000c1e1500 */
[----:B------:R-:W-:Y:S01]  /*5110*/  ISETP.GE.AND P6, PT, R11, UR32, PT ;  /* 0x000000200b007c0c */ /* 0x000fe2000bfc6270 */
[----:B------:R-:W-:Y:S01]  /*5120*/  IMAD.WIDE R196, R231, 0x2, R196 ;  /* 0x00000002e7c47825 */ /* 0x000fe200078e02c4 */
[----:B------:R-:W-:-:S02]  /*5130*/  PRMT R32, RZ, 0x7610, R32 ;  /* 0x00007610ff207816 */ /* 0x000fc40000000020 */
[----:B------:R-:W-:Y:S01]  /*5140*/  PRMT R68, RZ, 0x7610, R68 ;  /* 0x00007610ff447816 */ /* 0x000fe20000000044 */
[C---:B------:R-:W-:Y:S01]  /*5150*/  IMAD.WIDE R150, R231.reuse, 0x2, R150 ;  /* 0x00000002e7967825 */ /* 0x040fe200078e0296 */
[----:B------:R-:W-:Y:S02]  /*5160*/  PRMT R70, RZ, 0x7610, R70 ;  /* 0x00007610ff467816 */ /* 0x000fe40000000046 */
[----:B------:R-:W-:Y:S01]  /*5170*/  PRMT R74, RZ, 0x7610, R74 ;  /* 0x00007610ff4a7816 */ /* 0x000fe2000000004a */
[----:B------:R-:W-:Y:S01]  /*5180*/  IMAD.WIDE R148, R231, 0x2, R148 ;  /* 0x00000002e7947825 */ /* 0x000fe200078e0294 */
[----:B------:R-:W-:Y:S01]  /*5190*/  PRMT R72, RZ, 0x7610, R72 ;  /* 0x00007610ff487816 */ /* 0x000fe20000000048 */
[----:B------:R-:W5:Y:S01]  /*51a0*/  @!P3 LDG.E.U16 R32, desc[UR20][R190.64] ;  /* 0x00000014be20b981 */ /* 0x000f62000c1e1500 */
[----:B------:R-:W-:Y:S01]  /*51b0*/  ISETP.GE.AND P3, PT, R223, UR32, PT ;  /* 0x00000020df007c0c */ /* 0x000fe2000bf66270 */
[----:B------:R-:W-:Y:S02]  /*51c0*/  IMAD.WIDE R156, R231, 0x2, R156 ;  /* 0x00000002e79c7825 */ /* 0x000fe400078e029c */
[----:B------:R-:W4:Y:S01]  /*51d0*/  @!P2 LDG.E.U16 R68, desc[UR20][R196.64] ;  /* 0x00000014c444a981 */ /* 0x000f22000c1e1500 */
[----:B------:R-:W-:Y:S01]  /*51e0*/  ISETP.GE.AND P2, PT, R215, UR32, PT ;  /* 0x00000020d7007c0c */ /* 0x000fe2000bf46270 */
[----:B------:R-:W-:-:S02]  /*51f0*/  IMAD.WIDE R164, R231, 0x2, R164 ;  /* 0x00000002e7a47825 */ /* 0x000fc400078e02a4 */
[----:B------:R-:W5:Y:S01]  /*5200*/  @!P4 LDG.E.U16 R70, desc[UR20][R198.64] ;  /* 0x00000014c646c981 */ /* 0x000f62000c1e1500 */
[----:B------:R-:W-:Y:S01]  /*5210*/  ISETP.GE.AND P4, PT, R221, UR32, PT ;  /* 0x00000020dd007c0c */ /* 0x000fe2000bf86270 */
[----:B------:R-:W-:Y:S02]  /*5220*/  IMAD.WIDE R158, R231, 0x2, R158 ;  /* 0x00000002e79e7825 */ /* 0x000fe400078e029e */
[----:B------:R-:W5:Y:S01]  /*5230*/  @!P5 LDG.E.U16 R74, desc[UR20][R150.64] ;  /* 0x00000014964ad981 */ /* 0x000f62000c1e1500 */
[----:B------:R-:W-:Y:S01]  /*5240*/  ISETP.GE.AND P5, PT, R219, UR32, PT ;  /* 0x00000020db007c0c */ /* 0x000fe2000bfa6270 */
[----:B------:R-:W-:Y:S02]  /*5250*/  IMAD.WIDE R172, R231, 0x2, R172 ;  /* 0x00000002e7ac7825 */ /* 0x000fe400078e02ac */
[----:B------:R-:W5:Y:S01]  /*5260*/  @!P6 LDG.E.U16 R72, desc[UR20][R148.64] ;  /* 0x000000149448e981 */ /* 0x000f62000c1e1500 */
[----:B------:R-:W-:Y:S01]  /*5270*/  ISETP.GE.AND P6, PT, R211, UR32, PT ;  /* 0x00000020d3007c0c */ /* 0x000fe2000bfc6270 */
[----:B------:R-:W-:Y:S01]  /*5280*/  IMAD.WIDE R166, R231, 0x2, R166 ;  /* 0x00000002e7a67825 */ /* 0x000fe200078e02a6 */
[----:B------:R-:W-:-:S02]  /*5290*/  PRMT R204, RZ, 0x7610, R204 ;  /* 0x00007610ffcc7816 */ /* 0x000fc400000000cc */
[----:B------:R-:W-:Y:S02]  /*52a0*/  PRMT R206, RZ, 0x7610, R206 ;  /* 0x00007610ffce7816 */ /* 0x000fe400000000ce */
[----:B------:R-:W-:Y:S02]  /*52b0*/  PRMT R208, RZ, 0x7610, R208 ;  /* 0x00007610ffd07816 */ /* 0x000fe400000000d0 */
[----:B------:R-:W-:Y:S01]  /*52c0*/  PRMT R212, RZ, 0x7610, R212 ;  /* 0x00007610ffd47816 */ /* 0x000fe200000000d4 */
[----:B------:R-:W5:Y:S01]  /*52d0*/  @!P3 LDG.E.U16 R204, desc[UR20][R156.64] ;  /* 0x000000149cccb981 */ /* 0x000f62000c1e1500 */
[----:B------:R-:W-:Y:S02]  /*52e0*/  PRMT R210, RZ, 0x7610, R210 ;  /* 0x00007610ffd27816 */ /* 0x000fe400000000d2 */
[----:B------:R-:W-:Y:S01]  /*52f0*/  ISETP.GE.AND P3, PT, R217, UR32, PT ;  /* 0x00000020d9007c0c */ /* 0x000fe2000bf66270 */
[----:B------:R-:W5:Y:S01]  /*5300*/  @!P2 LDG.E.U16 R206, desc[UR20][R158.64] ;  /* 0x000000149ecea981 */ /* 0x000f62000c1e1500 */
[----:B------:R-:W-:-:S03]  /*5310*/  ISETP.GE.AND P2, PT, R209, UR32, PT ;  /* 0x00000020d1007c0c */ /* 0x000fc6000bf46270 */
[----:B------:R-:W5:Y:S01]  /*5320*/  @!P4 LDG.E.U16 R208, desc[UR20][R164.64] ;  /* 0x00000014a4d0c981 */ /* 0x000f62000c1e1500 */
[----:B------:R-:W-:-:S03]  /*5330*/  ISETP.GE.AND P4, PT, R207, UR32, PT ;  /* 0x00000020cf007c0c */ /* 0x000fc6000bf86270 */
[----:B------:R-:W5:Y:S01]  /*5340*/  @!P5 LDG.E.U16 R212, desc[UR20][R172.64] ;  /* 0x00000014acd4d981 */ /* 0x000f62000c1e1500 */
[----:B------:R-:W-:-:S03]  /*5350*/  ISETP.GE.AND P5, PT, R205, UR32, PT ;  /* 0x00000020cd007c0c */ /* 0x000fc6000bfa6270 */
[----:B------:R-:W5:Y:S01]  /*5360*/  @!P6 LDG.E.U16 R210, desc[UR20][R166.64] ;  /* 0x00000014a6d2e981 */ /* 0x000f62000c1e1500 */
[----:B------:R-:W-:Y:S02]  /*5370*/  ISETP.GE.AND P6, PT, R15, UR32, PT ;  /* 0x000000200f007c0c */ /* 0x000fe4000bfc6270 */
[----:B------:R-:W-:Y:S01]  /*5380*/  PRMT R216, RZ, 0x7610, R216 ;  /* 0x00007610ffd87816 */ /* 0x000fe200000000d8 */
[C---:B------:R-:W-:Y:S01]  /*5390*/  IMAD.WIDE R174, R231.reuse, 0x2, R174 ;  /* 0x00000002e7ae7825 */ /* 0x040fe200078e02ae */
[----:B------:R-:W-:Y:S02]  /*53a0*/  PRMT R214, RZ, 0x7610, R214 ;  /* 0x00007610ffd67816 */ /* 0x000fe400000000d6 */
[----:B------:R-:W-:Y:S01]  /*53b0*/  PRMT R218, RZ, 0x7610, R218 ;  /* 0x00007610ffda7816 */ /* 0x000fe200000000da */
[C---:B------:R-:W-:Y:S01]  /*53c0*/  IMAD.WIDE R192, R231.reuse, 0x2, R192 ;  /* 0x00000002e7c07825 */ /* 0x040fe200078e02c0 */
[----:B------:R-:W-:Y:S01]  /*53d0*/  PRMT R34, RZ, 0x7610, R34 ;  /* 0x00007610ff227816 */ /* 0x000fe20000000022 */
[----:B------:R-:W5:Y:S01]  /*53e0*/  @!P3 LDG.E.U16 R216, desc[UR20][R180.64] ;  /* 0x00000014b4d8b981 */ /* 0x000f62000c1e1500 */
[----:B------:R-:W-:Y:S01]  /*53f0*/  PRMT R28, RZ, 0x7610, R28 ;  /* 0x00007610ff1c7816 */ /* 0x000fe2000000001c */
[----:B------:R-:W-:-:S02]  /*5400*/  IMAD.WIDE R80, R231, 0x2, R80 ;  /* 0x00000002e7507825 */ /* 0x000fc400078e0250 */
[----:B------:R-:W5:Y:S04]  /*5410*/  @!P2 LDG.E.U16 R214, desc[UR20][R174.64] ;  /* 0x00000014aed6a981 */ /* 0x000f68000c1e1500 */
[----:B------:R-:W5:Y:S04]  /*5420*/  @!P4 LDG.E.U16 R218, desc[UR20][R182.64] ;  /* 0x00000014b6dac981 */ /* 0x000f68000c1e1500 */
[----:B------:R-:W5:Y:S04]  /*5430*/  @!P5 LDG.E.U16 R34, desc[UR20][R192.64] ;  /* 0x00000014c022d981 */ /* 0x000f68000c1e1500 */
[----:B------:R-:W5:Y:S01]  /*5440*/  @!P6 LDG.E.U16 R28, desc[UR20][R80.64] ;  /* 0x00000014501ce981 */ /* 0x000f62000c1e1500 */
[----:B------:R-:W-:Y:S01]  /*5450*/  ISETP.GE.AND P4, PT, R13, UR32, PT ;  /* 0x000000200d007c0c */ /* 0x000fe2000bf86270 */
[----:B------:R-:W-:Y:S01]  /*5460*/  IMAD.WIDE R82, R231, 0x2, R82 ;  /* 0x00000002e7527825 */ /* 0x000fe200078e0252 */
[----:B------:R-:W-:-:S02]  /*5470*/  PRMT R245, RZ, 0x7610, R245 ;  /* 0x00007610fff57816 */ /* 0x000fc400000000f5 */
[----:B------:R-:W-:Y:S02]  /*5480*/  ISETP.GE.AND P3, PT, R73, UR32, PT ;  /* 0x0000002049007c0c */ /* 0x000fe4000bf66270 */
[----:B------:R-:W-:Y:S02]  /*5490*/  ISETP.GE.AND P2, PT, R31, UR32, PT ;  /* 0x000000201f007c0c */ /* 0x000fe4000bf46270 */
[----:B------:R-:W-:-:S05]  /*54a0*/  ISETP.GE.AND P5, PT, R7, UR32, PT ;  /* 0x0000002007007c0c */ /* 0x000fca000bfa6270 */
[----:B------:R-:W5:Y:S01]  /*54b0*/  @!P4 LDG.E.U16 R245, desc[UR20][R82.64] ;  /* 0x0000001452f5c981 */ /* 0x000f62000c1e1500 */
[----:B------:R-:W-:Y:S01]  /*54c0*/  ISETP.GE.AND P4, PT, R29, UR32, PT ;  /* 0x000000201d007c0c */ /* 0x000fe2000bf86270 */
[C---:B------:R-:W-:Y:S01]  /*54d0*/  IMAD.WIDE R154, R231.reuse, 0x2, R154 ;  /* 0x00000002e79a7825 */ /* 0x040fe200078e029a */
[----:B------:R-:W-:Y:S02]  /*54e0*/  PRMT R233, RZ, 0x7610, R233 ;  /* 0x00007610ffe97816 */ /* 0x000fe400000000e9 */
[----:B------:R-:W-:Y:S01]  /*54f0*/  PRMT R249, RZ, 0x7610, R249 ;  /* 0x00007610fff97816 */ /* 0x000fe200000000f9 */
[C---:B------:R-:W-:Y:S01]  /*5500*/  IMAD.WIDE R200, R231.reuse, 0x2, R200 ;  /* 0x00000002e7c87825 */ /* 0x040fe200078e02c8 */
[----:B------:R-:W-:Y:S02]  /*5510*/  PRMT R235, RZ, 0x7610, R235 ;  /* 0x00007610ffeb7816 */ /* 0x000fe400000000eb */
[----:B------:R-:W-:Y:S01]  /*5520*/  PRMT R251, RZ, 0x7610, R251 ;  /* 0x00007610fffb7816 */ /* 0x000fe200000000fb */
[C---:B------:R-:W-:Y:S01]  /*5530*/  IMAD.WIDE R152, R231.reuse, 0x2, R152 ;  /* 0x00000002e7987825 */ /* 0x040fe200078e0298 */
[----:B------:R-:W5:Y:S03]  /*5540*/  @!P3 LDG.E.U16 R233, desc[UR20][R200.64] ;  /* 0x00000014c8e9b981 */ /* 0x000f66000c1e1500 */
[----:B------:R-:W-:Y:S01]  /*5550*/  IMAD.WIDE R202, R231, 0x2, R202 ;  /* 0x00000002e7ca7825 */ /* 0x000fe200078e02ca */
[----:B------:R-:W5:Y:S01]  /*5560*/  @!P5 LDG.E.U16 R235, desc[UR20][R152.64] ;  /* 0x0000001498ebd981 */ /* 0x000f62000c1e1500 */
[----:B------:R-:W-:-:S02]  /*5570*/  ISETP.GE.AND P3, PT, R71, UR32, PT ;  /* 0x0000002047007c0c */ /* 0x000fc4000bf66270 */
[----:B------:R-:W-:Y:S01]  /*5580*/  ISETP.GE.AND P5, PT, R69, UR32, PT ;  /* 0x0000002045007c0c */ /* 0x000fe2000bfa6270 */
[----:B------:R-:W5:Y:S01]  /*5590*/  @!P2 LDG.E.U16 R249, desc[UR20][R202.64] ;  /* 0x00000014caf9a981 */ /* 0x000f62000c1e1500 */
[----:B------:R-:W-:-:S03]  /*55a0*/  ISETP.GE.AND P2, PT, R27, UR32, PT ;  /* 0x000000201b007c0c */ /* 0x000fc6000bf46270 */
        /* <DEDUP_REMOVED lines=15> */
[----:B------:R-:W-:Y:S02]  /*56a0*/  ISETP.GE.AND P2, PT, R23, UR32, PT ;  /* 0x0000002017007c0c */ /* 0x000fe4000bf46270 */
[----:B------:R-:W-:Y:S01]  /*56b0*/  ISETP.GE.AND P5, PT, R35, UR32, PT ;  /* 0x0000002023007c0c */ /* 0x000fe2000bfa6270 */
[----:B------:R-:W5:Y:S01]  /*56c0*/  @!P4 LDG.E.U16 R18, desc[UR20][R170.64] ;  /* 0x00000014aa12c981 */ /* 0x000f62000c1e1500 */
[----:B------:R-:W-:Y:S01]  /*56d0*/  ISETP.GE.AND P4, PT, R21, UR32, PT ;  /* 0x0000002015007c0c */ /* 0x000fe2000bf86270 */
[C---:B------:R-:W-:Y:S01]  /*56e0*/  IMAD.WIDE R194, R231.reuse, 0x2, R194 ;  /* 0x00000002e7c27825 */ /* 0x040fe200078e02c2 */
[----:B------:R-:W-:Y:S02]  /*56f0*/  PRMT R247, RZ, 0x7610, R247 ;  /* 0x00007610fff77816 */ /* 0x000fe400000000f7 */
[----:B------:R-:W-:Y:S01]  /*5700*/  PRMT R241, RZ, 0x7610, R241 ;  /* 0x00007610fff17816 */ /* 0x000fe200000000f1 */
[----:B------:R-:W-:Y:S01]  /*5710*/  IMAD.WIDE R186, R231, 0x2, R186 ;  /* 0x00000002e7ba7825 */ /* 0x000fe200078e02ba */
[----:B------:R-:W-:-:S02]  /*5720*/  PRMT R20, RZ, 0x7610, R20 ;  /* 0x00007610ff147816 */ /* 0x000fc40000000014 */
[----:B------:R-:W-:Y:S01]  /*5730*/  PRMT R243, RZ, 0x7610, R243 ;  /* 0x00007610fff37816 */ /* 0x000fe200000000f3 */
[C---:B------:R-:W-:Y:S01]  /*5740*/  IMAD.WIDE R184, R231.reuse, 0x2, R184 ;  /* 0x00000002e7b87825 */ /* 0x040fe200078e02b8 */
[----:B------:R-:W-:Y:S01]  /*5750*/  PRMT R22, RZ, 0x7610, R22 ;  /* 0x00007610ff167816 */ /* 0x000fe20000000016 */
[----:B------:R-:W5:Y:S02]  /*5760*/  @!P6 LDG.E.U16 R247, desc[UR20][R194.64] ;  /* 0x00000014c2f7e981 */ /* 0x000f64000c1e1500 */
[C---:B------:R-:W-:Y:S02]  /*5770*/  IMAD.WIDE R178, R231.reuse, 0x2, R178 ;  /* 0x00000002e7b27825 */ /* 0x040fe400078e02b2 */
[----:B------:R-:W5:Y:S02]  /*5780*/  @!P5 LDG.E.U16 R243, desc[UR20][R184.64] ;  /* 0x00000014b8f3d981 */ /* 0x000f64000c1e1500 */
[----:B------:R-:W-:Y:S02]  /*5790*/  IMAD.WIDE R176, R231, 0x2, R176 ;  /* 0x00000002e7b07825 */ /* 0x000fe400078e02b0 */
[----:B------:R-:W5:Y:S04]  /*57a0*/  @!P2 LDG.E.U16 R20, desc[UR20][R178.64] ;  /* 0x00000014b214a981 */ /* 0x000f68000c1e1500 */
[----:B------:R-:W5:Y:S04]  /*57b0*/  @!P3 LDG.E.U16 R241, desc[UR20][R176.64] ;  /* 0x00000014b0f1b981 */ /* 0x000f68000c1e1500 */
[----:B------:R-:W5:Y:S01]  /*57c0*/  @!P4 LDG.E.U16 R22, desc[UR20][R186.64] ;  /* 0x00000014ba16c981 */ /* 0x000f62000c1e1500 */
[----:B------:R-:W-:Y:S01]  /*57d0*/  BAR.SYNC.DEFER_BLOCKING 0x0 ;  /* 0x0000000000007b1d */ /* 0x000fe20000010000 */
[----:B------:R-:W-:Y:S01]  /*57e0*/  ISETP.GE.AND P2, PT, R19, UR32, PT ;  /* 0x0000002013007c0c */ /* 0x000fe2000bf46270 */
[----:B------:R-:W-:Y:S01]  /*57f0*/  IMAD.WIDE R138, R75, 0x2, R138 ;  /* 0x000000024b8a7825 */ /* 0x000fe200078e028a */
[----:B------:R-:W-:-:S02]  /*5800*/  PRMT R224, RZ, 0x7610, R224 ;  /* 0x00007610ffe07816 */ /* 0x000fc400000000e0 */
[----:B------:R-:W-:Y:S01]  /*5810*/  PRMT R232, RZ, 0x7610, R232 ;  /* 0x00007610ffe87816 */ /* 0x000fe200000000e8 */
[C---:B------:R-:W-:Y:S01]  /*5820*/  IMAD.WIDE R132, R75.reuse, 0x2, R132 ;  /* 0x000000024b847825 */ /* 0x040fe200078e0284 */
[----:B------:R-:W-:Y:S02]  /*5830*/  PRMT R240, RZ, 0x7610, R240 ;  /* 0x00007610fff07816 */ /* 0x000fe400000000f0 */
[----:B------:R-:W-:Y:S01]  /*5840*/  PRMT R226, RZ, 0x7610, R226 ;  /* 0x00007610ffe27816 */ /* 0x000fe200000000e2 */
[C---:B------:R-:W-:Y:S01]  /*5850*/  IMAD.WIDE R124, R75.reuse, 0x2, R124 ;  /* 0x000000024b7c7825 */ /* 0x040fe200078e027c */
[----:B------:R-:W-:Y:S02]  /*5860*/  PRMT R234, RZ, 0x7610, R234 ;  /* 0x00007610ffea7816 */ /* 0x000fe400000000ea */
[----:B------:R-:W-:Y:S01]  /*5870*/  PRMT R242, RZ, 0x7610, R242 ;  /* 0x00007610fff27816 */ /* 0x000fe200000000f2 */
[----:B------:R-:W-:Y:S01]  /*5880*/  IMAD.WIDE R116, R75, 0x2, R116 ;  /* 0x000000024b747825 */ /* 0x000fe200078e0274 */
[----:B------:R-:W-:-:S02]  /*5890*/  PRMT R220, RZ, 0x7610, R220 ;  /* 0x00007610ffdc7816 */ /* 0x000fc400000000dc */
[----:B------:R-:W-:Y:S01]  /*58a0*/  PRMT R228, RZ, 0x7610, R228 ;  /* 0x00007610ffe47816 */ /* 0x000fe200000000e4 */
[C---:B------:R-:W-:Y:S01]  /*58b0*/  IMAD.WIDE R108, R75.reuse, 0x2, R108 ;  /* 0x000000024b6c7825 */ /* 0x040fe200078e026c */
[----:B------:R-:W-:Y:S02]  /*58c0*/  PRMT R236, RZ, 0x7610, R236 ;  /* 0x00007610ffec7816 */ /* 0x000fe400000000ec */
[----:B------:R-:W-:Y:S01]  /*58d0*/  PRMT R244, RZ, 0x7610, R244 ;  /* 0x00007610fff47816 */ /* 0x000fe200000000f4 */
[C---:B------:R-:W-:Y:S01]  /*58e0*/  IMAD.WIDE R100, R75.reuse, 0x2, R100 ;  /* 0x000000024b647825 */ /* 0x040fe200078e0264 */
[----:B------:R-:W-:Y:S01]  /*58f0*/  PRMT R222, RZ, 0x7610, R222 ;  /* 0x00007610ffde7816 */ /* 0x000fe200000000de */
[----:B------:R-:W5:Y:S02]  /*5900*/  @!P2 LDG.E.U16 R224, desc[UR20][R124.64] ;  /* 0x000000147ce0a981 */ /* 0x000f64000c1e1500 */
[C---:B------:R-:W-:Y:S01]  /*5910*/  IMAD.WIDE R92, R75.reuse, 0x2, R92 ;  /* 0x000000024b5c7825 */ /* 0x040fe200078e025c */
[----:B------:R-:W-:Y:S01]  /*5920*/  PRMT R230, RZ, 0x7610, R230 ;  /* 0x00007610ffe67816 */ /* 0x000fe200000000e6 */
[----:B------:R-:W5:Y:S02]  /*5930*/  @!P2 LDG.E.U16 R232, desc[UR20][R132.64] ;  /* 0x0000001484e8a981 */ /* 0x000f64000c1e1500 */
[C---:B------:R-:W-:Y:S01]  /*5940*/  IMAD.WIDE R84, R75.reuse, 0x2, R84 ;  /* 0x000000024b547825 */ /* 0x040fe200078e0254 */
[----:B------:R-:W-:Y:S01]  /*5950*/  PRMT R238, RZ, 0x7610, R238 ;  /* 0x00007610ffee7816 */ /* 0x000fe200000000ee */
[----:B------:R-:W5:Y:S01]  /*5960*/  @!P2 LDG.E.U16 R240, desc[UR20][R138.64] ;  /* 0x000000148af0a981 */ /* 0x000f62000c1e1500 */
[----:B------:R-:W-:Y:S01]  /*5970*/  PRMT R246, RZ, 0x7610, R246 ;  /* 0x00007610fff67816 */ /* 0x000fe200000000f6 */
[----:B------:R-:W-:-:S04]  /*5980*/  IMAD.WIDE R140, R75, 0x2, R140 ;  /* 0x000000024b8c7825 */ /* 0x000fc800078e028c */
[C---:B------:R-:W-:Y:S01]  /*5990*/  IMAD.WIDE R134, R75.reuse, 0x2, R134 ;  /* 0x000000024b867825 */ /* 0x040fe200078e0286 */
[----:B------:R-:W5:Y:S03]  /*59a0*/  @!P2 LDG.E.U16 R242, desc[UR20][R140.64] ;  /* 0x000000148cf2a981 */ /* 0x000f66000c1e1500 */
[C---:B------:R-:W-:Y:S01]  /*59b0*/  IMAD.WIDE R126, R75.reuse, 0x2, R126 ;  /* 0x000000024b7e7825 */ /* 0x040fe200078e027e */
[----:B------:R-:W5:Y:S03]  /*59c0*/  @!P2 LDG.E.U16 R234, desc[UR20][R134.64] ;  /* 0x0000001486eaa981 */ /* 0x000f66000c1e1500 */
[C---:B------:R-:W-:Y:S01]  /*59d0*/  IMAD.WIDE R118, R75.reuse, 0x2, R118 ;  /* 0x000000024b767825 */ /* 0x040fe200078e0276 */
[----:B------:R-:W5:Y:S03]  /*59e0*/  @!P2 LDG.E.U16 R226, desc[UR20][R126.64] ;  /* 0x000000147ee2a981 */ /* 0x000f66000c1e1500 */
[----:B------:R-:W-:-:S04]  /*59f0*/  IMAD.WIDE R110, R75, 0x2, R110 ;  /* 0x000000024b6e7825 */ /* 0x000fc800078e026e */
[----:B------:R-:W-:-:S04]  /*5a00*/  IMAD.WIDE R102, R75, 0x2, R102 ;  /* 0x000000024b667825 */ /* 0x000fc800078e0266 */
[----:B------:R-:W-:-:S04]  /*5a10*/  IMAD.WIDE R94, R75, 0x2, R94 ;  /* 0x000000024b5e7825 */ /* 0x000fc800078e025e */
[----:B------:R-:W-:-:S04]  /*5a20*/  IMAD.WIDE R86, R75, 0x2, R86 ;  /* 0x000000024b567825 */ /* 0x000fc800078e0256 */
[----:B------:R-:W-:-:S04]  /*5a30*/  IMAD.WIDE R142, R75, 0x2, R142 ;  /* 0x000000024b8e7825 */ /* 0x000fc800078e028e */
[C---:B------:R-:W-:Y:S01]  /*5a40*/  IMAD.WIDE R136, R75.reuse, 0x2, R136 ;  /* 0x000000024b887825 */ /* 0x040fe200078e0288 */
[----:B------:R-:W5:Y:S03]  /*5a50*/  @!P2 LDG.E.U16 R244, desc[UR20][R142.64] ;  /* 0x000000148ef4a981 */ /* 0x000f66000c1e1500 */
        /* <DEDUP_REMOVED lines=17> */
[----:B--2---:R0:W-:Y:S04]  /*5b70*/  STS.U16 [R12+UR9+0x4000], R24 ;  /* 0x004000180c007988 */ /* 0x0041e80008000409 */
[----:B---3--:R1:W-:Y:S01]  /*5b80*/  STS.U16 [R12+UR9+0x4400], R30 ;  /* 0x0044001e0c007988 */ /* 0x0083e20008000409 */
[----:B------:R-:W-:Y:S01]  /*5b90*/  IMAD.WIDE R98, R75, 0x2, R98 ;  /* 0x000000024b627825 */ /* 0x000fe200078e0262 */
[----:B0-----:R-:W-:-:S03]  /*5ba0*/  PRMT R24, RZ, 0x7610, R24 ;  /* 0x00007610ff187816 */ /* 0x001fc60000000018 */
[----:B------:R-:W-:Y:S01]  /*5bb0*/  IMAD.WIDE R90, R75, 0x2, R90 ;  /* 0x000000024b5a7825 */ /* 0x000fe200078e025a */
[----:B-1----:R-:W-:-:S03]  /*5bc0*/  PRMT R30, RZ, 0x7610, R30 ;  /* 0x00007610ff1e7816 */ /* 0x002fc6000000001e */
[----:B------:R-:W-:Y:S01]  /*5bd0*/  IMAD.WIDE R146, R75, 0x2, R146 ;  /* 0x000000024b927825 */ /* 0x000fe200078e0292 */
[----:B------:R-:W2:Y:S04]  /*5be0*/  @!P2 LDG.E.U16 R24, desc[UR20][R84.64] ;  /* 0x000000145418a981 */ /* 0x000ea8000c1e1500 */
[----:B------:R-:W3:Y:S04]  /*5bf0*/  @!P2 LDG.E.U16 R30, desc[UR20][R90.64] ;  /* 0x000000145a1ea981 */ /* 0x000ee8000c1e1500 */
[----:B----4-:R0:W-:Y:S04]  /*5c00*/  STS.U16 [R12+UR9+0x4800], R68 ;  /* 0x004800440c007988 */ /* 0x0101e80008000409 */
[----:B------:R-:W4:Y:S04]  /*5c10*/  @!P2 LDG.E.U16 R246, desc[UR20][R146.64] ;  /* 0x0000001492f6a981 */ /* 0x000f28000c1e1500 */
[----:B-----5:R1:W-:Y:S01]  /*5c20*/  STS.U16 [R12+UR9+0x4c00], R72 ;  /* 0x004c00480c007988 */ /* 0x0203e20008000409 */
[----:B0-----:R-:W-:-:S06]  /*5c30*/  PRMT R68, RZ, 0x7610, R68 ;  /* 0x00007610ff447816 */ /* 0x001fcc0000000044 */
[----:B------:R-:W5:Y:S04]  /*5c40*/  @!P2 LDG.E.U16 R68, desc[UR20][R96.64] ;  /* 0x000000146044a981 */ /* 0x000f68000c1e1500 */
[----:B------:R0:W-:Y:S01]  /*5c50*/  STS.U16 [R12+UR9+0x5000], R204 ;  /* 0x005000cc0c007988 */ /* 0x0001e20008000409 */
[----:B-1----:R-:W-:-:S03]  /*5c60*/  PRMT R72, RZ, 0x7610, R72 ;  /* 0x00007610ff487816 */ /* 0x002fc60000000048 */
[----:B------:R1:W-:Y:S04]  /*5c70*/  STS.U16 [R12+UR9+0x5400], R208 ;  /* 0x005400d00c007988 */ /* 0x0003e80008000409 */
[----:B------:R1:W-:Y:S01]  /*5c80*/  STS.U16 [R12+UR9+0x5800], R212 ;  /* 0x005800d40c007988 */ /* 0x0003e20008000409 */
[----:B0-----:R-:W-:-:S03]  /*5c90*/  PRMT R204, RZ, 0x7610, R204 ;  /* 0x00007610ffcc7816 */ /* 0x001fc600000000cc */
[----:B------:R-:W3:Y:S01]  /*5ca0*/  @!P2 LDG.E.U16 R72, desc[UR20][R100.64] ;  /* 0x000000146448a981 */ /* 0x000ee2000c1e1500 */
[----:B-1----:R-:W-:-:S03]  /*5cb0*/  PRMT R208, RZ, 0x7610, R208 ;  /* 0x00007610ffd07816 */ /* 0x002fc600000000d0 */
[----:B------:R-:W4:Y:S01]  /*5cc0*/  @!P2 LDG.E.U16 R204, desc[UR20][R104.64] ;  /* 0x0000001468cca981 */ /* 0x000f22000c1e1500 */
[----:B------:R-:W-:-:S03]  /*5cd0*/  PRMT R212, RZ, 0x7610, R212 ;  /* 0x00007610ffd47816 */ /* 0x000fc600000000d4 */
[----:B------:R-:W4:Y:S04]  /*5ce0*/  @!P2 LDG.E.U16 R208, desc[UR20][R108.64] ;  /* 0x000000146cd0a981 */ /* 0x000f28000c1e1500 */
[----:B------:R0:W-:Y:S04]  /*5cf0*/  STS.U16 [R12+UR9+0x5c00], R216 ;  /* 0x005c00d80c007988 */ /* 0x0001e80008000409 */
[----:B------:R1:W-:Y:S04]  /*5d00*/  STS.U16 [R10+UR9+0x4100], R26 ;  /* 0x0041001a0a007988 */ /* 0x0003e80008000409 */
[----:B------:R1:W-:Y:S01]  /*5d10*/  STS.U16 [R10+UR9+0x4500], R32 ;  /* 0x004500200a007988 */ /* 0x0003e20008000409 */
[----:B0-----:R-:W-:-:S03]  /*5d20*/  PRMT R216, RZ, 0x7610, R216 ;  /* 0x00007610ffd87816 */ /* 0x001fc600000000d8 */
[----:B------:R-:W-:Y:S01]  /*5d30*/  STS.U16 [R10+UR9+0x4900], R70 ;  /* 0x004900460a007988 */ /* 0x000fe20008000409 */
[----:B-1----:R-:W-:-:S03]  /*5d40*/  PRMT R26, RZ, 0x7610, R26 ;  /* 0x00007610ff1a7816 */ /* 0x002fc6000000001a */
[----:B------:R0:W-:Y:S01]  /*5d50*/  STS.U16 [R10+UR9+0x4d00], R74 ;  /* 0x004d004a0a007988 */ /* 0x0001e20008000409 */
[----:B------:R-:W-:-:S03]  /*5d60*/  PRMT R32, RZ, 0x7610, R32 ;  /* 0x00007610ff207816 */ /* 0x000fc60000000020 */
[----:B------:R-:W-:Y:S04]  /*5d70*/  STS.U16 [R10+UR9+0x5100], R206 ;  /* 0x005100ce0a007988 */ /* 0x000fe80008000409 */
[----:B------:R1:W-:Y:S01]  /*5d80*/  STS.U16 [R10+UR9+0x5500], R210 ;  /* 0x005500d20a007988 */ /* 0x0003e20008000409 */
[----:B0-----:R-:W-:-:S03]  /*5d90*/  PRMT R74, RZ, 0x7610, R74 ;  /* 0x00007610ff4a7816 */ /* 0x001fc6000000004a */
[----:B------:R-:W-:Y:S04]  /*5da0*/  STS.U16 [R10+UR9+0x5900], R214 ;  /* 0x005900d60a007988 */ /* 0x000fe80008000409 */
[----:B------:R0:W-:Y:S01]  /*5db0*/  STS.U16 [R10+UR9+0x5d00], R218 ;  /* 0x005d00da0a007988 */ /* 0x0001e20008000409 */
[----:B-1----:R-:W-:-:S03]  /*5dc0*/  PRMT R210, RZ, 0x7610, R210 ;  /* 0x00007610ffd27816 */ /* 0x002fc600000000d2 */
[----:B------:R1:W-:Y:S01]  /*5dd0*/  STS.U16 [R8+UR9+0x4600], R34 ;  /* 0x0046002208007988 */ /* 0x0003e20008000409 */
[----:B------:R-:W-:-:S03]  /*5de0*/  PRMT R70, RZ, 0x7610, R70 ;  /* 0x00007610ff467816 */ /* 0x000fc60000000046 */
[----:B------:R1:W-:Y:S01]  /*5df0*/  STS.U16 [R8+UR9+0x4200], R28 ;  /* 0x0042001c08007988 */ /* 0x0003e20008000409 */
[----:B0-----:R-:W-:Y:S02]  /*5e00*/  PRMT R218, RZ, 0x7610, R218 ;  /* 0x00007610ffda7816 */ /* 0x001fe400000000da */
[----:B------:R-:W-:Y:S01]  /*5e10*/  PRMT R206, RZ, 0x7610, R206 ;  /* 0x00007610ffce7816 */ /* 0x000fe200000000ce */
[----:B------:R-:W5:Y:S01]  /*5e20*/  @!P2 LDG.E.U16 R32, desc[UR20][R92.64] ;  /* 0x000000145c20a981 */ /* 0x000f62000c1e1500 */
[----:B-1----:R-:W-:Y:S02]  /*5e30*/  PRMT R34, RZ, 0x7610, R34 ;  /* 0x00007610ff227816 */ /* 0x002fe40000000022 */
[----:B------:R-:W-:Y:S01]  /*5e40*/  PRMT R214, RZ, 0x7610, R214 ;  /* 0x00007610ffd67816 */ /* 0x000fe200000000d6 */
[----:B------:R-:W5:Y:S01]  /*5e50*/  @!P2 LDG.E.U16 R216, desc[UR20][R116.64] ;  /* 0x0000001474d8a981 */ /* 0x000f62000c1e1500 */
[----:B------:R-:W-:-:S03]  /*5e60*/  PRMT R28, RZ, 0x7610, R28 ;  /* 0x00007610ff1c7816 */ /* 0x000fc6000000001c */
[----:B------:R-:W5:Y:S04]  /*5e70*/  @!P2 LDG.E.U16 R26, desc[UR20][R86.64] ;  /* 0x00000014561aa981 */ /* 0x000f68000c1e1500 */
        /* <DEDUP_REMOVED lines=26> */
[----:B------:R-:W-:-:S04]  /*6020*/  ULEA UR11, UR5, UR9, 0x3 ;  /* 0x00000009050b7291 */ /* 0x000fc8000f8e18ff */
[----:B------:R-:W-:Y:S01]  /*6030*/  UIADD3 UR11, UPT, UPT, UR11, 0x8000, URZ ;  /* 0x000080000b0b7890 */ /* 0x000fe2000fffe0ff */
[----:B--2---:R0:W-:Y:S04]  /*6040*/  STS.U16 [R12+UR9+0x6000], R24 ;  /* 0x006000180c007988 */ /* 0x0041e80008000409 */
[----:B---3--:R0:W-:Y:S04]  /*6050*/  STS.U16 [R12+UR9+0x6800], R72 ;  /* 0x006800480c007988 */ /* 0x0081e80008000409 */
[----:B----4-:R0:W-:Y:S04]  /*6060*/  STS.U16 [R12+UR9+0x6c00], R208 ;  /* 0x006c00d00c007988 */ /* 0x0101e80008000409 */
[----:B-----5:R0:W-:Y:S04]  /*6070*/  STS.U16 [R12+UR9+0x6400], R32 ;  /* 0x006400200c007988 */ /* 0x0201e80008000409 */
        /* <DEDUP_REMOVED lines=25> */
[----:B------:R1:W-:Y:S06]  /*6210*/  MEMBAR.ALL.CTA ;  /* 0x0000000000007992 */ /* 0x0003ec0000008000 */
[----:B-1----:R-:W1:Y:S02]  /*6220*/  FENCE.VIEW.ASYNC.S ;  /* 0x00000000000073c6 */ /* 0x002e640000000000 */
[----:B-1----:R-:W-:Y:S06]  /*6230*/  BAR.SYNC.DEFER_BLOCKING 0x0 ;  /* 0x0000000000007b1d */ /* 0x002fec0000010000 */
[----:B------:R-:W-:Y:S05]  /*6240*/  @P0 BRA `(.L_x_9) ;  /* 0x00000000004c0947 */ /* 0x000fea0003800000 */
[----:B------:R-:W-:Y:S01]  /*6250*/  UMOV UR13, 0x40004040 ;  /* 0x40004040000d7882 */ /* 0x000fe20000000000 */
        /* <DEDUP_REMOVED lines=9> */
[----:B------:R1:W-:Y:S01]  /*62f0*/  UTCHMMA gdesc[UR12], gdesc[UR14], tmem[UR8], tmem[UR16], idesc[UR17], UPT ;  /* 0x00ff100e0c0075ea */ /* 0x0003e2000b800008 */
        /* <DEDUP_REMOVED lines=8> */
.L_x_9:
[----:B------:R-:W-:Y:S01]  /*6380*/  UIADD3 UR5, UPT, UPT, UR5, 0x1, URZ ;  /* 0x0000000105057890 */ /* 0x000fe2000fffe0ff */
[----:B------:R-:W-:Y:S01]  /*6390*/  VIADD R14, R14, 0xffffffff ;  /* 0xffffffff0e0e7836 */ /* 0x000fe20000000000 */
[----:B------:R-:W-:Y:S02]  /*63a0*/  UIADD3 UR32, UPT, UPT, UR32, -0x40, URZ ;  /* 0xffffffc020207890 */ /* 0x000fe4000fffe0ff */
[----:B------:R-:W-:Y:S02]  /*63b0*/  UISETP.GT.AND UP1, UPT, UR5, 0x1, UPT ;  /* 0x000000010500788c */ /* 0x000fe4000bf24270 */
[----:B------:R-:W-:Y:S02]  /*63c0*/  ISETP.NE.U32.AND P2, PT, R14, RZ, PT ;  /* 0x000000ff0e00720c */ /* 0x000fe40003f45070 */
[----:B-1----:R-:W-:Y:S02]  /*63d0*/  USEL UR6, URZ, 0x1, !UP1 ;  /* 0x00000001ff067887 */ /* 0x002fe4000c800000 */
[----:B------:R-:W-:-:S02]  /*63e0*/  USEL UR5, UR5, URZ, !UP1 ;  /* 0x000000ff05057287 */ /* 0x000fc4000c800000 */
[----:B------:R-:W-:-:S03]  /*63f0*/  ULOP3.LUT UR7, UR4, UR6, URZ, 0x3c, !UPT ;  /* 0x0000000604077292 */ /* 0x000fc6000f8e3cff */
[----:B------:R-:W-:-:S04]  /*6400*/  UMOV UR6, UR4 ;  /* 0x0000000400067c82 */ /* 0x000fc80008000000 */
[----:B------:R-:W-:Y:S01]  /*6410*/  UMOV UR4, UR7 ;  /* 0x0000000700047c82 */ /* 0x000fe20008000000 */
[----:B------:R-:W-:Y:S05]  /*6420*/  @P2 BRA `(.L_x_10) ;  /* 0xffffffe800d82947 */ /* 0x000fea000383ffff */
.L_x_7:
[----:B------:R-:W-:-:S13]  /*6430*/  ISETP.GE.AND P0, PT, R4, 0x40, PT ;  /* 0x000000400400780c */ /* 0x000fda0003f06270 */
[----:B------:R-:W-:Y:S05]  /*6440*/  @!P0 BRA `(.L_x_11) ;  /* 0x0000000000108947 */ /* 0x000fea0003800000 */
[----:B------:R-:W-:-:S06]  /*6450*/  USHF.L.U32 UR6, UR6, 0x1f, URZ ;  /* 0x0000001f06067899 */ /* 0x000fcc00080006ff */
[----:B------:R-:W-:-:S04]  /*6460*/  IMAD.U32 R4, RZ, RZ, UR6 ;  /* 0x00000006ff047e24 */ /* 0x000fc8000f8e00ff */
[----:B------:R-:W1:Y:S02]  /*6470*/  SYNCS.PHASECHK.TRANS64.TRYWAIT P0, [UR11], R4 ;  /* 0x00000004ff0075a7 */ /* 0x000e64000800110b */
[----:B-1----:R-:W-:Y:S05]  /*6480*/  @!P0 BRA `(.L_x_12) ;  /* 0x0000001000448947 */ /* 0x002fea0003800000 */
.L_x_11:
[----:B------:R-:W-:Y:S01]  /*6490*/  BAR.SYNC.DEFER_BLOCKING 0x0 ;  /* 0x0000000000007b1d */ /* 0x000fe20000010000 */
[C---:B------:R-:W-:Y:S02]  /*64a0*/  IMAD.SHL.U32 R69, R66.reuse, 0x80, RZ ;  /* 0x0000008042457824 */ /* 0x040fe400078e00ff */
[C---:B------:R-:W-:Y:S02]  /*64b0*/  IMAD.SHL.U32 R67, R66.reuse, 0x10, RZ ;  /* 0x0000001042437824 */ /* 0x040fe400078e00ff */
[----:B0-----:R-:W-:Y:S01]  /*64c0*/  IMAD.SHL.U32 R68, R66, 0x8, RZ ;  /* 0x0000000842447824 */ /* 0x001fe200078e00ff */
[----:B------:R-:W-:Y:S01]  /*64d0*/  LOP3.LUT R69, R69, 0x800, RZ, 0xc0, !PT ;  /* 0x0000080045457812 */ /* 0x000fe200078ec0ff */
[----:B------:R-:W0:Y:S01]  /*64e0*/  LDCU.128 UR12, c[0x0][0x390] ;  /* 0x00007200ff0c77ac */ /* 0x000e220008000c00 */
[----:B------:R-:W-:Y:S02]  /*64f0*/  LOP3.LUT R66, R67, 0xf0, RZ, 0xc0, !PT ;  /* 0x000000f043427812 */ /* 0x000fe400078ec0ff */
[----:B------:R-:W-:Y:S01]  /*6500*/  LOP3.LUT R68, R68, 0x300, RZ, 0xc0, !PT ;  /* 0x0000030044447812 */ /* 0x000fe200078ec0ff */
[----:B------:R-:W1:Y:S01]  /*6510*/  LDCU UR4, c[0x0][0x3b4] ;  /* 0x00007680ff0477ac */ /* 0x000e620008000800 */
[----:B------:R-:W-:-:S02]  /*6520*/  IADD3 R69, PT, PT, R66, UR9, R69 ;  /* 0x0000000942457c10 */ /* 0x000fc4000fffe045 */
[----:B------:R-:W-:Y:S01]  /*6530*/  LOP3.LUT R67, R67, 0x7f0, RZ, 0xc0, !PT ;  /* 0x000007f043437812 */ /* 0x000fe200078ec0ff */
[----:B------:R-:W2:Y:S02]  /*6540*/  LDCU UR5, c[0x0][0x3b8] ;  /* 0x00007700ff0577ac */ /* 0x000ea40008000800 */
[----:B------:R-:W-:Y:S01]  /*6550*/  IMAD.IADD R66, R68, 0x1, R69 ;  /* 0x0000000144427824 */ /* 0x000fe200078e0245 */
[----:B------:R-:W3:Y:S02]  /*6560*/  @!P1 SYNCS.CCTL.IV [UR9+0x8000] ;  /* 0x00800000ff0099b1 */ /* 0x000ee40008000009 */
[----:B---3--:R-:W-:Y:S01]  /*6570*/  BAR.SYNC.DEFER_BLOCKING 0x0 ;  /* 0x0000000000007b1d */ /* 0x008fe20000010000 */
[C---:B0-----:R-:W-:Y:S01]  /*6580*/  ISETP.GE.AND P0, PT, R38.reuse, UR14, PT ;  /* 0x0000000e26007c0c */ /* 0x041fe2000bf06270 */
[----:B-1----:R-:W-:-:S03]  /*6590*/  IMAD R38, R38, UR4, RZ ;  /* 0x0000000426267c24 */ /* 0x002fc6000f8e02ff */
[----:B------:R-:W-:Y:S02]  /*65a0*/  ISETP.LT.AND P2, PT, R65, UR15, !P0 ;  /* 0x0000000f41007c0c */ /* 0x000fe4000c741270 */
[----:B------:R-:W-:Y:S01]  /*65b0*/  ISETP.LT.AND P4, PT, R63, UR15, !P0 ;  /* 0x0000000f3f007c0c */ /* 0x000fe2000c781270 */
[----:B------:R-:W-:Y:S01]  /*65c0*/  LDTM.16dp32bit_t0_t15.x32 R4, tmem[UR10] ;  /* 0x0000000a000479ee */ /* 0x000fe20008a80000 */
[----:B------:R-:W0:Y:S01]  /*65d0*/  LDTM.16dp32bit_t16_t31.x32 R4, tmem[UR10+0x20] ;  /* 0x0000200a000479ee */ /* 0x000e220008aa0000 */
[----:B--2---:R-:W-:Y:S01]  /*65e0*/  IMAD R65, R65, UR5, RZ ;  /* 0x0000000541417c24 */ /* 0x004fe2000f8e02ff */
[C---:B------:R-:W-:Y:S01]  /*65f0*/  ISETP.LT.AND P3, PT, R62.reuse, UR15, !P0 ;  /* 0x0000000f3e007c0c */ /* 0x040fe2000c761270 */
[----:B------:R-:W-:Y:S02]  /*6600*/  IMAD R63, R63, UR5, RZ ;  /* 0x000000053f3f7c24 */ /* 0x000fe4000f8e02ff */
[----:B------:R-:W-:Y:S01]  /*6610*/  IMAD R62, R62, UR5, RZ ;  /* 0x000000053e3e7c24 */ /* 0x000fe2000f8e02ff */
[----:B------:R-:W1:Y:S01]  /*6620*/  @!P1 SYNCS.CCTL.IV [UR9+0x8008] ;  /* 0x00800800ff0099b1 */ /* 0x000e620008000009 */
[----:B------:R-:W-:Y:S01]  /*6630*/  NOP ;  /* 0x0000000000007918 */ /* 0x000fe20000000000 */
[----:B0-----:R-:W-:-:S02]  /*6640*/  F2FP.F16.F32.PACK_AB R4, R6, R4 ;  /* 0x000000040604723e */ /* 0x001fc400000000ff */
[----:B------:R-:W-:Y:S02]  /*6650*/  F2FP.F16.F32.PACK_AB R68, R7, R5 ;  /* 0x000000050744723e */ /* 0x000fe400000000ff */
[----:B------:R-:W-:Y:S02]  /*6660*/  F2FP.F16.F32.PACK_AB R5, R10, R8 ;  /* 0x000000080a05723e */ /* 0x000fe400000000ff */
[----:B------:R-:W-:Y:S02]  /*6670*/  F2FP.F16.F32.PACK_AB R69, R11, R9 ;  /* 0x000000090b45723e */ /* 0x000fe400000000ff */
[----:B------:R-:W-:Y:S02]  /*6680*/  F2FP.F16.F32.PACK_AB R6, R14, R12 ;  /* 0x0000000c0e06723e */ /* 0x000fe400000000ff */
[----:B------:R-:W-:Y:S02]  /*6690*/  F2FP.F16.F32.PACK_AB R70, R15, R13 ;  /* 0x0000000d0f46723e */ /* 0x000fe400000000ff */
[----:B------:R-:W-:-:S02]  /*66a0*/  F2FP.F16.F32.PACK_AB R7, R18, R16 ;  /* 0x000000101207723e */ /* 0x000fc400000000ff */
[----:B------:R-:W-:Y:S02]  /*66b0*/  F2FP.F16.F32.PACK_AB R71, R19, R17 ;  /* 0x000000111347723e */ /* 0x000fe400000000ff */
[----:B------:R-:W-:Y:S01]  /*66c0*/  F2FP.F16.F32.PACK_AB R20, R22, R20 ;  /* 0x000000141614723e */ /* 0x000fe200000000ff */
[----:B-1----:R-:W-:Y:S01]  /*66d0*/  STS.128 [R66], R4 ;  /* 0x0000000442007388 */ /* 0x002fe20000000c00 */
[----:B------:R-:W-:Y:S02]  /*66e0*/  F2FP.F16.F32.PACK_AB R72, R23, R21 ;  /* 0x000000151748723e */ /* 0x000fe400000000ff */
[----:B------:R-:W-:Y:S01]  /*66f0*/  F2FP.F16.F32.PACK_AB R21, R26, R24 ;  /* 0x000000181a15723e */ /* 0x000fe200000000ff */
[----:B------:R0:W-:Y:S01]  /*6700*/  STS.128 [R66+0x400], R68 ;  /* 0x0004004442007388 */ /* 0x0001e20000000c00 */
[----:B------:R-:W-:Y:S02]  /*6710*/  F2FP.F16.F32.PACK_AB R73, R27, R25 ;  /* 0x000000191b49723e */ /* 0x000fe400000000ff */
[----:B------:R-:W-:Y:S01]  /*6720*/  F2FP.F16.F32.PACK_AB R22, R30, R28 ;  /* 0x0000001c1e16723e */ /* 0x000fe200000000ff */
[----:B------:R-:W-:Y:S01]  /*6730*/  BAR.SYNC.DEFER_BLOCKING 0x0 ;  /* 0x0000000000007b1d */ /* 0x000fe20000010000 */
[----:B------:R-:W-:-:S02]  /*6740*/  F2FP.F16.F32.PACK_AB R74, R31, R29 ;  /* 0x0000001d1f4a723e */ /* 0x000fc400000000ff */
[----:B------:R-:W-:Y:S02]  /*6750*/  F2FP.F16.F32.PACK_AB R23, R34, R32 ;  /* 0x000000202217723e */ /* 0x000fe400000000ff */
[----:B------:R-:W-:Y:S02]  /*6760*/  F2FP.F16.F32.PACK_AB R75, R35, R33 ;  /* 0x00000021234b723e */ /* 0x000fe400000000ff */
[----:B0-----:R-:W-:-:S04]  /*6770*/  LEA R68, P1, R38, UR12, 0x1 ;  /* 0x0000000c26447c11 */ /* 0x001fc8000f8208ff */
[----:B------:R-:W-:Y:S02]  /*6780*/  LEA.HI.X.SX32 R38, R38, UR13, 0x1, P1 ;  /* 0x0000000d26267c11 */ /* 0x000fe400088f0eff */
[-C--:B------:R-:W-:Y:S02]  /*6790*/  LEA R12, P1, R65, R68.reuse, 0x1 ;  /* 0x00000044410c7211 */ /* 0x080fe400078208ff */
[----:B------:R-:W-:Y:S02]  /*67a0*/  LEA R18, P5, R63, R68, 0x1 ;  /* 0x000000443f127211 */ /* 0x000fe400078a08ff */
[----:B------:R-:W-:Y:S01]  /*67b0*/  LEA.HI.X.SX32 R13, R65, R38, 0x1, P1 ;  /* 0x00000026410d7211 */ /* 0x000fe200008f0eff */
[----:B------:R-:W0:Y:S01]  /*67c0*/  LDS.128 R8, [R67+UR9] ;  /* 0x0000000943087984 */ /* 0x000e220008000c00 */
[C---:B------:R-:W-:Y:S01]  /*67d0*/  ISETP.LT.AND P1, PT, R64.reuse, UR15, !P0 ;  /* 0x0000000f40007c0c */ /* 0x040fe2000c721270 */
[----:B------:R-:W-:Y:S02]  /*67e0*/  IMAD R64, R64, UR5, RZ ;  /* 0x0000000540407c24 */ /* 0x000fe4000f8e02ff */
[----:B------:R-:W-:Y:S01]  /*67f0*/  LDS.128 R4, [R67+UR9+0x800] ;  /* 0x0008000943047984 */ /* 0x000fe20008000c00 */
[----:B------:R-:W-:Y:S06]  /*6800*/  BAR.SYNC.DEFER_BLOCKING 0x0 ;  /* 0x0000000000007b1d */ /* 0x000fec0000010000 */
[----:B------:R1:W-:Y:S04]  /*6810*/  STS.128 [R66], R20 ;  /* 0x0000001442007388 */ /* 0x0003e80000000c00 */
[----:B------:R-:W-:Y:S01]  /*6820*/  STS.128 [R66+0x400], R72 ;  /* 0x0004004842007388 */ /* 0x000fe20000000c00 */
[----:B------:R-:W-:Y:S01]  /*6830*/  BAR.SYNC.DEFER_BLOCKING 0x0 ;  /* 0x0000000000007b1d */ /* 0x000fe20000010000 */
[----:B0-----:R-:W-:-:S05]  /*6840*/  PRMT R19, R8, 0x7632, R19 ;  /* 0x0000763208137816 */ /* 0x001fca0000000013 */
[----:B------:R-:W-:Y:S01]  /*6850*/  @P2 STG.E.U16 desc[UR20][R12.64], R8 ;  /* 0x000000080c002986 */ /* 0x000fe2000c101514 */
[----:B------:R-:W-:-:S03]  /*6860*/  LEA R16, P2, R64, R68, 0x1 ;  /* 0x0000004440107211 */ /* 0x000fc600078408ff */
[----:B------:R-:W0:Y:S01]  /*6870*/  LDS.128 R12, [R67+UR9] ;  /* 0x00000009430c7984 */ /* 0x000e220008000c00 */
[----:B------:R-:W-:Y:S02]  /*6880*/  LEA.HI.X.SX32 R17, R64, R38, 0x1, P2 ;  /* 0x0000002640117211 */ /* 0x000fe400010f0eff */
[C---:B------:R-:W-:Y:S01]  /*6890*/  ISETP.LT.AND P2, PT, R61.reuse, UR15, !P0 ;  /* 0x0000000f3d007c0c */ /* 0x040fe2000c741270 */
[----:B------:R-:W-:Y:S01]  /*68a0*/  IMAD R61, R61, UR5, RZ ;  /* 0x000000053d3d7c24 */ /* 0x000fe2000f8e02ff */
[----:B------:R-:W2:Y:S04]  /*68b0*/  LDS.128 R64, [R67+UR9+0x800] ;  /* 0x0008000943407984 */ /* 0x000ea80008000c00 */
[----:B------:R3:W-:Y:S01]  /*68c0*/  @P1 STG.E.U16 desc[UR20][R16.64], R19 ;  /* 0x0000001310001986 */ /* 0x0007e2000c101514 */
[----:B-1----:R-:W-:-:S04]  /*68d0*/  LEA R20, P1, R62, R68, 0x1 ;  /* 0x000000443e147211 */ /* 0x002fc800078208ff */
[-C--:B------:R-:W-:Y:S02]  /*68e0*/  LEA.HI.X.SX32 R21, R62, R38.reuse, 0x1, P1 ;  /* 0x000000263e157211 */ /* 0x080fe400008f0eff */
[----:B---3--:R-:W-:Y:S02]  /*68f0*/  LEA.HI.X.SX32 R19, R63, R38, 0x1, P5 ;  /* 0x000000263f137211 */ /* 0x008fe400028f0eff */
[----:B------:R-:W-:Y:S02]  /*6900*/  PRMT R17, R9, 0x7632, R17 ;  /* 0x0000763209117816 */ /* 0x000fe40000000011 */
[C---:B------:R-:W-:Y:S01]  /*6910*/  LEA R22, P5, R61.reuse, R68, 0x1 ;  /* 0x000000443d167211 */ /* 0x040fe200078a08ff */
[----:B------:R1:W-:Y:S01]  /*6920*/  @P4 STG.E.U16 desc[UR20][R18.64], R9 ;  /* 0x0000000912004986 */ /* 0x0003e2000c101514 */
[C---:B------:R-:W-:Y:S01]  /*6930*/  ISETP.LT.AND P4, PT, R58.reuse, UR15, !P0 ;  /* 0x0000000f3a007c0c */ /* 0x040fe2000c781270 */
[----:B------:R-:W-:Y:S01]  /*6940*/  IMAD R58, R58, UR5, RZ ;  /* 0x000000053a3a7c24 */ /* 0x000fe2000f8e02ff */
[----:B------:R-:W-:Y:S01]  /*6950*/  LEA.HI.X.SX32 R23, R61, R38, 0x1, P5 ;  /* 0x000000263d177211 */ /* 0x000fe200028f0eff */
[----:B------:R3:W-:Y:S01]  /*6960*/  @P3 STG.E.U16 desc[UR20][R20.64], R17 ;  /* 0x0000001114003986 */ /* 0x0007e2000c101514 */
[C---:B------:R-:W-:Y:S01]  /*6970*/  ISETP.LT.AND P3, PT, R60.reuse, UR15, !P0 ;  /* 0x0000000f3c007c0c */ /* 0x040fe2000c761270 */
[----:B------:R-:W-:-:S02]  /*6980*/  IMAD R60, R60, UR5, RZ ;  /* 0x000000053c3c7c24 */ /* 0x000fc4000f8e02ff */
[----:B------:R4:W-:Y:S01]  /*6990*/  @P2 STG.E.U16 desc[UR20][R22.64], R10 ;  /* 0x0000000a16002986 */ /* 0x0009e2000c101514 */
[C---:B------:R-:W-:Y:S01]  /*69a0*/  ISETP.LT.AND P2, PT, R59.reuse, UR15, !P0 ;  /* 0x0000000f3b007c0c */ /* 0x040fe2000c741270 */
[----:B------:R-:W-:Y:S01]  /*69b0*/  IMAD R59, R59, UR5, RZ ;  /* 0x000000053b3b7c24 */ /* 0x000fe2000f8e02ff */
[-C--:B------:R-:W-:Y:S02]  /*69c0*/  LEA R16, P1, R60, R68.reuse, 0x1 ;  /* 0x000000443c107211 */ /* 0x080fe400078208ff */
[----:B-1----:R-:W-:Y:S02]  /*69d0*/  PRMT R19, R10, 0x7632, R19 ;  /* 0x000076320a137816 */ /* 0x002fe40000000013 */
[----:B------:R-:W-:Y:S02]  /*69e0*/  LEA R8, P5, R59, R68, 0x1 ;  /* 0x000000443b087211 */ /* 0x000fe400078a08ff */
[----:B---3--:R-:W-:Y:S02]  /*69f0*/  LEA.HI.X.SX32 R17, R60, R38, 0x1, P1 ;  /* 0x000000263c117211 */ /* 0x008fe400008f0eff */
[C---:B------:R-:W-:Y:S01]  /*6a00*/  ISETP.LT.AND P1, PT, R57.reuse, UR15, !P0 ;  /* 0x0000000f39007c0c */ /* 0x040fe2000c721270 */
[----:B------:R-:W-:Y:S01]  /*6a10*/  IMAD R57, R57, UR5, RZ ;  /* 0x0000000539397c24 */ /* 0x000fe2000f8e02ff */
[----:B------:R-:W-:Y:S01]  /*6a20*/  LEA R18, P6, R58, R68, 0x1 ;  /* 0x000000443a127211 */ /* 0x000fe200078c08ff */
[----:B------:R1:W-:Y:S01]  /*6a30*/  @P3 STG.E.U16 desc[UR20][R16.64], R19 ;  /* 0x0000001310003986 */ /* 0x0003e2000c101514 */
[----:B------:R-:W-:-:S02]  /*6a40*/  LEA.HI.X.SX32 R9, R59, R38, 0x1, P5 ;  /* 0x000000263b097211 */ /* 0x000fc400028f0eff */
[----:B----4-:R-:W-:Y:S02]  /*6a50*/  PRMT R10, R11, 0x7632, R10 ;  /* 0x000076320b0a7816 */ /* 0x010fe4000000000a */
[C---:B------:R-:W-:Y:S01]  /*6a60*/  LEA R20, P3, R57.reuse, R68, 0x1 ;  /* 0x0000004439147211 */ /* 0x040fe200078608ff */
[----:B------:R3:W-:Y:S01]  /*6a70*/  @P2 STG.E.U16 desc[UR20][R8.64], R11 ;  /* 0x0000000b08002986 */ /* 0x0007e2000c101514 */
[C---:B------:R-:W-:Y:S01]  /*6a80*/  ISETP.LT.AND P2, PT, R54.reuse, UR15, !P0 ;  /* 0x0000000f36007c0c */ /* 0x040fe2000c741270 */
[----:B------:R-:W-:Y:S01]  /*6a90*/  IMAD R54, R54, UR5, RZ ;  /* 0x0000000536367c24 */ /* 0x000fe2000f8e02ff */
[-C--:B------:R-:W-:Y:S02]  /*6aa0*/  LEA.HI.X.SX32 R21, R57, R38.reuse, 0x1, P3 ;  /* 0x0000002639157211 */ /* 0x080fe400018f0eff */
[C---:B------:R-:W-:Y:S01]  /*6ab0*/  ISETP.LT.AND P3, PT, R55.reuse, UR15, !P0 ;  /* 0x0000000f37007c0c */ /* 0x040fe2000c761270 */
[----:B------:R-:W-:Y:S01]  /*6ac0*/  IMAD R55, R55, UR5, RZ ;  /* 0x0000000537377c24 */ /* 0x000fe2000f8e02ff */
[----:B-1----:R-:W-:-:S02]  /*6ad0*/  LEA.HI.X.SX32 R19, R58, R38, 0x1, P6 ;  /* 0x000000263a137211 */ /* 0x002fc400030f0eff */
[C---:B------:R-:W-:Y:S01]  /*6ae0*/  ISETP.LT.AND P5, PT, R53.reuse, UR15, !P0 ;  /* 0x0000000f35007c0c */ /* 0x040fe2000c7a1270 */
[----:B------:R-:W-:Y:S02]  /*6af0*/  IMAD R53, R53, UR5, RZ ;  /* 0x0000000535357c24 */ /* 0x000fe4000f8e02ff */
[----:B------:R1:W-:Y:S01]  /*6b00*/  @P4 STG.E.U16 desc[UR20][R18.64], R10 ;  /* 0x0000000a12004986 */ /* 0x0003e2000c101514 */
[C---:B------:R-:W-:Y:S01]  /*6b10*/  ISETP.LT.AND P4, PT, R56.reuse, UR15, !P0 ;  /* 0x0000000f38007c0c */ /* 0x040fe2000c781270 */
[----:B------:R-:W-:Y:S01]  /*6b20*/  IMAD R56, R56, UR5, RZ ;  /* 0x0000000538387c24 */ /* 0x000fe2000f8e02ff */
[-C--:B---3--:R-:W-:Y:S01]  /*6b30*/  LEA R8, P6, R55, R68.reuse, 0x1 ;  /* 0x0000004437087211 */ /* 0x088fe200078c08ff */
[----:B0-----:R-:W-:Y:S03]  /*6b40*/  @P1 STG.E.U16 desc[UR20][R20.64], R12 ;  /* 0x0000000c14001986 */ /* 0x001fe6000c101514 */
[----:B------:R-:W-:-:S02]  /*6b50*/  LEA R16, P1, R56, R68, 0x1 ;  /* 0x0000004438107211 */ /* 0x000fc400078208ff */
[-C--:B------:R-:W-:Y:S02]  /*6b60*/  LEA.HI.X.SX32 R9, R55, R38.reuse, 0x1, P6 ;  /* 0x0000002637097211 */ /* 0x080fe400030f0eff */
[----:B------:R-:W-:Y:S02]  /*6b70*/  LEA.HI.X.SX32 R17, R56, R38, 0x1, P1 ;  /* 0x0000002638117211 */ /* 0x000fe400008f0eff */
[----:B-1----:R-:W-:Y:S02]  /*6b80*/  PRMT R19, R12, 0x7632, R19 ;  /* 0x000076320c137816 */ /* 0x002fe40000000013 */
[----:B------:R-:W-:-:S03]  /*6b90*/  LEA R10, P1, R54, R68, 0x1 ;  /* 0x00000044360a7211 */ /* 0x000fc600078208ff */
[----:B------:R0:W-:Y:S01]  /*6ba0*/  @P4 STG.E.U16 desc[UR20][R16.64], R19 ;  /* 0x0000001310004986 */ /* 0x0001e2000c101514 */
[----:B------:R-:W-:Y:S02]  /*6bb0*/  LEA.HI.X.SX32 R11, R54, R38, 0x1, P1 ;  /* 0x00000026360b7211 */ /* 0x000fe400008f0eff */
[C---:B------:R-:W-:Y:S01]  /*6bc0*/  LEA R18, P4, R53.reuse, R68, 0x1 ;  /* 0x0000004435127211 */ /* 0x040fe200078808ff */
[----:B------:R1:W-:Y:S01]  /*6bd0*/  @P3 STG.E.U16 desc[UR20][R8.64], R13 ;  /* 0x0000000d08003986 */ /* 0x0003e2000c101514 */
[C---:B------:R-:W-:Y:S01]  /*6be0*/  ISETP.LT.AND P1, PT, R52.reuse, UR15, !P0 ;  /* 0x0000000f34007c0c */ /* 0x040fe2000c721270 */
[----:B------:R-:W-:Y:S01]  /*6bf0*/  IMAD R52, R52, UR5, RZ ;  /* 0x0000000534347c24 */ /* 0x000fe2000f8e02ff */
[C---:B------:R-:W-:Y:S01]  /*6c00*/  ISETP.LT.AND P3, PT, R50.reuse, UR15, !P0 ;  /* 0x0000000f32007c0c */ /* 0x040fe2000c761270 */
[----:B------:R-:W-:Y:S01]  /*6c10*/  IMAD R50, R50, UR5, RZ ;  /* 0x0000000532327c24 */ /* 0x000fe2000f8e02ff */
[----:B0-----:R-:W-:Y:S02]  /*6c20*/  LEA.HI.X.SX32 R19, R53, R38, 0x1, P4 ;  /* 0x0000002635137211 */ /* 0x001fe400020f0eff */
[C---:B------:R-:W-:Y:S01]  /*6c30*/  ISETP.LT.AND P4, PT, R51.reuse, UR15, !P0 ;  /* 0x0000000f33007c0c */ /* 0x040fe2000c781270 */
[----:B------:R-:W-:Y:S01]  /*6c40*/  IMAD R51, R51, UR5, RZ ;  /* 0x0000000533337c24 */ /* 0x000fe2000f8e02ff */
[----:B-1----:R-:W-:-:S05]  /*6c50*/  PRMT R9, R13, 0x7632, R9 ;  /* 0x000076320d097816 */ /* 0x002fca0000000009 */
[----:B------:R0:W-:Y:S01]  /*6c60*/  @P2 STG.E.U16 desc[UR20][R10.64], R9 ;  /* 0x000000090a002986 */ /* 0x0001e2000c101514 */
[----:B------:R-:W-:-:S03]  /*6c70*/  LEA R16, P2, R52, R68, 0x1 ;  /* 0x0000004434107211 */ /* 0x000fc600078408ff */
[----:B------:R1:W-:Y:S01]  /*6c80*/  @P5 STG.E.U16 desc[UR20][R18.64], R14 ;  /* 0x0000000e12005986 */ /* 0x0003e2000c101514 */
[----:B------:R-:W-:Y:S02]  /*6c90*/  LEA.HI.X.SX32 R17, R52, R38, 0x1, P2 ;  /* 0x0000002634117211 */ /* 0x000fe400010f0eff */
[-C--:B------:R-:W-:Y:S02]  /*6ca0*/  LEA R8, P5, R51, R68.reuse, 0x1 ;  /* 0x0000004433087211 */ /* 0x080fe400078a08ff */
[C---:B------:R-:W-:Y:S01]  /*6cb0*/  ISETP.LT.AND P2, PT, R49.reuse, UR15, !P0 ;  /* 0x0000000f31007c0c */ /* 0x040fe2000c741270 */
[----:B------:R-:W-:Y:S01]  /*6cc0*/  IMAD R49, R49, UR5, RZ ;  /* 0x0000000531317c24 */ /* 0x000fe2000f8e02ff */
[----:B0-----:R-:W-:Y:S02]  /*6cd0*/  PRMT R11, R14, 0x7632, R11 ;  /* 0x000076320e0b7816 */ /* 0x001fe4000000000b */
[----:B------:R-:W-:Y:S02]  /*6ce0*/  LEA R10, P6, R50, R68, 0x1 ;  /* 0x00000044320a7211 */ /* 0x000fe400078c08ff */
[----:B------:R-:W-:Y:S01]  /*6cf0*/  LEA.HI.X.SX32 R9, R51, R38, 0x1, P5 ;  /* 0x0000002633097211 */ /* 0x000fe200028f0eff */
[----:B------:R0:W-:Y:S01]  /*6d00*/  @P1 STG.E.U16 desc[UR20][R16.64], R11 ;  /* 0x0000000b10001986 */ /* 0x0001e2000c101514 */
[C---:B------:R-:W-:Y:S01]  /*6d10*/  ISETP.LT.AND P1, PT, R48.reuse, UR15, !P0 ;  /* 0x0000000f30007c0c */ /* 0x040fe2000c721270 */
[----:B------:R-:W-:Y:S01]  /*6d20*/  IMAD R48, R48, UR5, RZ ;  /* 0x0000000530307c24 */ /* 0x000fe2000f8e02ff */
[----:B-1----:R-:W-:Y:S01]  /*6d30*/  PRMT R14, R15, 0x7632, R14 ;  /* 0x000076320f0e7816 */ /* 0x002fe2000000000e */
[----:B------:R1:W-:Y:S01]  /*6d40*/  @P4 STG.E.U16 desc[UR20][R8.64], R15 ;  /* 0x0000000f08004986 */ /* 0x0003e2000c101514 */
[----:B------:R-:W-:-:S02]  /*6d50*/  LEA R12, P5, R49, R68, 0x1 ;  /* 0x00000044310c7211 */ /* 0x000fc400078a08ff */
[C---:B------:R-:W-:Y:S01]  /*6d60*/  ISETP.LT.AND P4, PT, R45.reuse, UR15, !P0 ;  /* 0x0000000f2d007c0c */ /* 0x040fe2000c781270 */
[----:B------:R-:W-:Y:S01]  /*6d70*/  IMAD R45, R45, UR5, RZ ;  /* 0x000000052d2d7c24 */ /* 0x000fe2000f8e02ff */
[-C--:B------:R-:W-:Y:S02]  /*6d80*/  LEA.HI.X.SX32 R13, R49, R38.reuse, 0x1, P5 ;  /* 0x00000026310d7211 */ /* 0x080fe400028f0eff */
[----:B0-----:R-:W-:Y:S02]  /*6d90*/  LEA.HI.X.SX32 R11, R50, R38, 0x1, P6 ;  /* 0x00000026320b7211 */ /* 0x001fe400030f0eff */
[----:B-1----:R-:W-:-:S03]  /*6da0*/  PRMT R9, R4, 0x7632, R9 ;  /* 0x0000763204097816 */ /* 0x002fc60000000009 */
[----:B------:R0:W-:Y:S01]  /*6db0*/  @P3 STG.E.U16 desc[UR20][R10.64], R14 ;  /* 0x0000000e0a003986 */ /* 0x0001e2000c101514 */
[----:B------:R-:W-:-:S03]  /*6dc0*/  LEA R16, P3, R48, R68, 0x1 ;  /* 0x0000004430107211 */ /* 0x000fc600078608ff */
[----:B------:R1:W-:Y:S01]  /*6dd0*/  @P2 STG.E.U16 desc[UR20][R12.64], R4 ;  /* 0x000000040c002986 */ /* 0x0003e2000c101514 */
[----:B------:R-:W-:Y:S02]  /*6de0*/  LEA.HI.X.SX32 R17, R48, R38, 0x1, P3 ;  /* 0x0000002630117211 */ /* 0x000fe400018f0eff */
[C---:B------:R-:W-:Y:S01]  /*6df0*/  ISETP.LT.AND P3, PT, R47.reuse, UR15, !P0 ;  /* 0x0000000f2f007c0c */ /* 0x040fe2000c761270 */
[----:B------:R-:W-:Y:S01]  /*6e00*/  IMAD R47, R47, UR5, RZ ;  /* 0x000000052f2f7c24 */ /* 0x000fe2000f8e02ff */
[C---:B------:R-:W-:Y:S01]  /*6e10*/  ISETP.LT.AND P2, PT, R46.reuse, UR15, !P0 ;  /* 0x0000000f2e007c0c */ /* 0x040fe2000c741270 */
[----:B------:R-:W-:Y:S01]  /*6e20*/  IMAD R46, R46, UR5, RZ ;  /* 0x000000052e2e7c24 */ /* 0x000fe2000f8e02ff */
[----:B------:R3:W-:Y:S02]  /*6e30*/  @P1 STG.E.U16 desc[UR20][R16.64], R9 ;  /* 0x0000000910001986 */ /* 0x0007e4000c101514 */
[-C--:B------:R-:W-:Y:S02]  /*6e40*/  LEA R8, P1, R47, R68.reuse, 0x1 ;  /* 0x000000442f087211 */ /* 0x080fe400078208ff */
[----:B0-----:R-:W-:-:S02]  /*6e50*/  LEA R10, P5, R46, R68, 0x1 ;  /* 0x000000442e0a7211 */ /* 0x001fc400078a08ff */
[----:B-1----:R-:W-:Y:S02]  /*6e60*/  LEA R12, P6, R45, R68, 0x1 ;  /* 0x000000442d0c7211 */ /* 0x002fe400078c08ff */
[-C--:B------:R-:W-:Y:S02]  /*6e70*/  LEA.HI.X.SX32 R11, R46, R38.reuse, 0x1, P5 ;  /* 0x000000262e0b7211 */ /* 0x080fe400028f0eff */
[----:B------:R-:W-:Y:S02]  /*6e80*/  PRMT R4, R5, 0x7632, R4 ;  /* 0x0000763205047816 */ /* 0x000fe40000000004 */
[-C--:B---3--:R-:W-:Y:S01]  /*6e90*/  LEA.HI.X.SX32 R9, R47, R38.reuse, 0x1, P1 ;  /* 0x000000262f097211 */ /* 0x088fe200008f0eff */
[----:B------:R-:W-:Y:S01]  /*6ea0*/  IMAD R16, R40, UR5, RZ ;  /* 0x0000000528107c24 */ /* 0x000fe2000f8e02ff */
[C---:B------:R-:W-:Y:S01]  /*6eb0*/  ISETP.LT.AND P1, PT, R44.reuse, UR15, !P0 ;  /* 0x0000000f2c007c0c */ /* 0x040fe2000c721270 */
[----:B------:R-:W-:Y:S01]  /*6ec0*/  IMAD R44, R44, UR5, RZ ;  /* 0x000000052c2c7c24 */ /* 0x000fe2000f8e02ff */
[----:B------:R-:W-:Y:S01]  /*6ed0*/  LEA.HI.X.SX32 R13, R45, R38, 0x1, P6 ;  /* 0x000000262d0d7211 */ /* 0x000fe200030f0eff */
[----:B------:R0:W-:Y:S03]  /*6ee0*/  @P3 STG.E.U16 desc[UR20][R8.64], R5 ;  /* 0x0000000508003986 */ /* 0x0001e6000c101514 */
[C---:B------:R-:W-:Y:S01]  /*6ef0*/  LEA R14, P3, R44.reuse, R68, 0x1 ;  /* 0x000000442c0e7211 */ /* 0x040fe200078608ff */
[----:B------:R1:W-:Y:S01]  /*6f00*/  @P2 STG.E.U16 desc[UR20][R10.64], R4 ;  /* 0x000000040a002986 */ /* 0x0003e2000c101514 */
[C---:B------:R-:W-:Y:S01]  /*6f10*/  ISETP.LT.AND P2, PT, R43.reuse, UR15, !P0 ;  /* 0x0000000f2b007c0c */ /* 0x040fe2000c741270 */
[----:B------:R-:W-:Y:S01]  /*6f20*/  IMAD R43, R43, UR5, RZ ;  /* 0x000000052b2b7c24 */ /* 0x000fe2000f8e02ff */
[----:B------:R-:W-:Y:S01]  /*6f30*/  LEA.HI.X.SX32 R15, R44, R38, 0x1, P3 ;  /* 0x000000262c0f7211 */ /* 0x000fe200018f0eff */
[----:B------:R3:W-:Y:S01]  /*6f40*/  @P4 STG.E.U16 desc[UR20][R12.64], R6 ;  /* 0x000000060c004986 */ /* 0x0007e2000c101514 */
[C---:B------:R-:W-:Y:S01]  /*6f50*/  ISETP.LT.AND P4, PT, R42.reuse, UR15, !P0 ;  /* 0x0000000f2a007c0c */ /* 0x040fe2000c781270 */
[----:B------:R-:W-:Y:S01]  /*6f60*/  IMAD R42, R42, UR5, RZ ;  /* 0x000000052a2a7c24 */ /* 0x000fe2000f8e02ff */
[C---:B------:R-:W-:Y:S01]  /*6f70*/  ISETP.LT.AND P3, PT, R41.reuse, UR15, !P0 ;  /* 0x0000000f29007c0c */ /* 0x040fe2000c761270 */
[----:B------:R-:W-:Y:S01]  /*6f80*/  IMAD R41, R41, UR5, RZ ;  /* 0x0000000529297c24 */ /* 0x000fe2000f8e02ff */
[----:B0-----:R-:W-:-:S02]  /*6f90*/  PRMT R9, R6, 0x7632, R9 ;  /* 0x0000763206097816 */ /* 0x001fc40000000009 */
[-C--:B------:R-:W-:Y:S02]  /*6fa0*/  LEA R8, P5, R42, R68.reuse, 0x1 ;  /* 0x000000442a087211 */ /* 0x080fe400078a08ff */
[C---:B-1----:R-:W-:Y:S01]  /*6fb0*/  LEA R4, P6, R43.reuse, R68, 0x1 ;  /* 0x000000442b047211 */ /* 0x042fe200078c08ff */
[----:B------:R0:W-:Y:S01]  /*6fc0*/  @P1 STG.E.U16 desc[UR20][R14.64], R9 ;  /* 0x000000090e001986 */ /* 0x0001e2000c101514 */
[----:B------:R-:W-:Y:S02]  /*6fd0*/  ISETP.LT.AND P1, PT, R40, UR15, !P0 ;  /* 0x0000000f28007c0c */ /* 0x000fe4000c721270 */
[----:B------:R-:W-:Y:S02]  /*6fe0*/  LEA.HI.X.SX32 R5, R43, R38, 0x1, P6 ;  /* 0x000000262b057211 */ /* 0x000fe400030f0eff */
[----:B------:R-:W-:Y:S02]  /*6ff0*/  LEA R10, P6, R41, R68, 0x1 ;  /* 0x00000044290a7211 */ /* 0x000fe400078c08ff */
[----:B---3--:R-:W-:Y:S01]  /*7000*/  PRMT R6, R7, 0x7632, R6 ;  /* 0x0000763207067816 */ /* 0x008fe20000000006 */
[----:B------:R2:W-:Y:S01]  /*7010*/  @P2 STG.E.U16 desc[UR20][R4.64], R7 ;  /* 0x0000000704002986 */ /* 0x0005e2000c101514 */
[----:B------:R-:W-:-:S02]  /*7020*/  LEA.HI.X.SX32 R11, R41, R38, 0x1, P6 ;  /* 0x00000026290b7211 */ /* 0x000fc400030f0eff */
[----:B0-----:R-:W-:Y:S01]  /*7030*/  LEA.HI.X.SX32 R9, R42, R38, 0x1, P5 ;  /* 0x000000262a097211 */ /* 0x001fe200028f0eff */
[----:B------:R-:W-:Y:S01]  /*7040*/  IMAD R15, R2, UR5, RZ ;  /* 0x00000005020f7c24 */ /* 0x000fe2000f8e02ff */
[C---:B------:R-:W-:Y:S01]  /*7050*/  LEA R12, P5, R16.reuse, R68, 0x1 ;  /* 0x00000044100c7211 */ /* 0x040fe200078a08ff */
[----:B------:R-:W-:Y:S02]  /*7060*/  IMAD R14, R3, UR5, RZ ;  /* 0x00000005030e7c24 */ /* 0x000fe4000f8e02ff */
[----:B------:R0:W-:Y:S01]  /*7070*/  @P4 STG.E.U16 desc[UR20][R8.64], R6 ;  /* 0x0000000608004986 */ /* 0x0001e2000c101514 */
[----:B------:R-:W-:Y:S01]  /*7080*/  LEA.HI.X.SX32 R13, R16, R38, 0x1, P5 ;  /* 0x00000026100d7211 */ /* 0x000fe200028f0eff */
[----:B------:R-:W-:Y:S01]  /*7090*/  IMAD R16, R0, UR5, RZ ;  /* 0x0000000500107c24 */ /* 0x000fe2000f8e02ff */
[----:B--2---:R-:W-:Y:S01]  /*70a0*/  PRMT R5, R64, 0x7632, R5 ;  /* 0x0000763240057816 */ /* 0x004fe20000000005 */
[----:B------:R-:W-:Y:S01]  /*70b0*/  @P3 STG.E.U16 desc[UR20][R10.64], R64 ;  /* 0x000000400a003986 */ /* 0x000fe2000c101514 */
[C---:B------:R-:W-:Y:S01]  /*70c0*/  ISETP.LT.AND P4, PT, R37.reuse, UR15, !P0 ;  /* 0x0000000f25007c0c */ /* 0x040fe2000c781270 */
[----:B------:R-:W-:Y:S01]  /*70d0*/  IMAD R37, R37, UR5, RZ ;  /* 0x0000000525257c24 */ /* 0x000fe2000f8e02ff */
[C---:B------:R-:W-:Y:S01]  /*70e0*/  ISETP.LT.AND P3, PT, R36.reuse, UR15, !P0 ;  /* 0x0000000f24007c0c */ /* 0x040fe2000c761270 */
[----:B------:R1:W-:Y:S01]  /*70f0*/  @P1 STG.E.U16 desc[UR20][R12.64], R5 ;  /* 0x000000050c001986 */ /* 0x0003e2000c101514 */
[----:B------:R-:W-:Y:S01]  /*7100*/  ISETP.LT.AND P5, PT, R39, UR15, !P0 ;  /* 0x0000000f27007c0c */ /* 0x000fe2000c7a1270 */
[----:B------:R-:W-:-:S02]  /*7110*/  IMAD R36, R36, UR5, RZ ;  /* 0x0000000524247c24 */ /* 0x000fc4000f8e02ff */
[----:B------:R-:W-:Y:S01]  /*7120*/  IMAD R39, R39, UR5, RZ ;  /* 0x0000000527277c24 */ /* 0x000fe2000f8e02ff */
[CC--:B0-----:R-:W-:Y:S02]  /*7130*/  LEA R6, P1, R37.reuse, R68.reuse, 0x1 ;  /* 0x0000004425067211 */ /* 0x0c1fe400078208ff */
[C---:B------:R-:W-:Y:S02]  /*7140*/  LEA R8, P2, R36.reuse, R68, 0x1 ;  /* 0x0000004424087211 */ /* 0x040fe400078408ff */
[----:B------:R-:W-:Y:S02]  /*7150*/  LEA.HI.X.SX32 R7, R37, R38, 0x1, P1 ;  /* 0x0000002625077211 */ /* 0x000fe400008f0eff */
[-C--:B------:R-:W-:Y:S02]  /*7160*/  LEA R4, P6, R39, R68.reuse, 0x1 ;  /* 0x0000004427047211 */ /* 0x080fe400078c08ff */
[----:B-1----:R-:W-:Y:S02]  /*7170*/  LEA R12, P1, R15, R68, 0x1 ;  /* 0x000000440f0c7211 */ /* 0x002fe400078208ff */
[----:B------:R-:W-:-:S02]  /*7180*/  LEA.HI.X.SX32 R9, R36, R38, 0x1, P2 ;  /* 0x0000002624097211 */ /* 0x000fc400010f0eff */
[-C--:B------:R-:W-:Y:S02]  /*7190*/  LEA.HI.X.SX32 R5, R39, R38.reuse, 0x1, P6 ;  /* 0x0000002627057211 */ /* 0x080fe400030f0eff */
[----:B------:R-:W-:Y:S02]  /*71a0*/  ISETP.LT.AND P2, PT, R3, UR15, !P0 ;  /* 0x0000000f03007c0c */ /* 0x000fe4000c741270 */
[----:B------:R-:W-:Y:S01]  /*71b0*/  LEA.HI.X.SX32 R13, R15, R38, 0x1, P1 ;  /* 0x000000260f0d7211 */ /* 0x000fe200008f0eff */
[----:B------:R0:W-:Y:S01]  /*71c0*/  @P5 STG.E.U16 desc[UR20][R4.64], R65 ;  /* 0x0000004104005986 */ /* 0x0001e2000c101514 */
[----:B------:R-:W-:Y:S02]  /*71d0*/  LEA R10, P6, R14, R68, 0x1 ;  /* 0x000000440e0a7211 */ /* 0x000fe400078c08ff */
[----:B------:R-:W-:Y:S02]  /*71e0*/  ISETP.LT.AND P1, PT, R2, UR15, !P0 ;  /* 0x0000000f02007c0c */ /* 0x000fe4000c721270 */
[----:B------:R-:W-:-:S02]  /*71f0*/  ISETP.LT.AND P0, PT, R0, UR15, !P0 ;  /* 0x0000000f00007c0c */ /* 0x000fc4000c701270 */
[----:B------:R-:W-:Y:S02]  /*7200*/  PRMT R3, R65, 0x7632, R3 ;  /* 0x0000763241037816 */ /* 0x000fe40000000003 */
[----:B------:R-:W-:Y:S02]  /*7210*/  LEA.HI.X.SX32 R11, R14, R38, 0x1, P6 ;  /* 0x000000260e0b7211 */ /* 0x000fe400030f0eff */
[----:B------:R-:W-:Y:S01]  /*7220*/  LEA R14, P6, R16, R68, 0x1 ;  /* 0x00000044100e7211 */ /* 0x000fe200078c08ff */
[----:B------:R1:W-:Y:S01]  /*7230*/  @P4 STG.E.U16 desc[UR20][R6.64], R3 ;  /* 0x0000000306004986 */ /* 0x0003e2000c101514 */
[----:B0-----:R-:W-:Y:S02]  /*7240*/  PRMT R5, R66, 0x7632, R5 ;  /* 0x0000763242057816 */ /* 0x001fe40000000005 */
[----:B------:R-:W-:Y:S01]  /*7250*/  LEA.HI.X.SX32 R15, R16, R38, 0x1, P6 ;  /* 0x00000026100f7211 */ /* 0x000fe200030f0eff */
[----:B------:R0:W-:Y:S04]  /*7260*/  @P3 STG.E.U16 desc[UR20][R8.64], R66 ;  /* 0x0000004208003986 */ /* 0x0001e8000c101514 */
[----:B------:R0:W-:Y:S01]  /*7270*/  @P2 STG.E.U16 desc[UR20][R10.64], R5 ;  /* 0x000000050a002986 */ /* 0x0001e2000c101514 */
[----:B-1----:R-:W-:-:S03]  /*7280*/  PRMT R7, R67, 0x7632, R7 ;  /* 0x0000763243077816 */ /* 0x002fc60000000007 */
[----:B------:R0:W-:Y:S04]  /*7290*/  @P1 STG.E.U16 desc[UR20][R12.64], R67 ;  /* 0x000000430c001986 */ /* 0x0001e8000c101514 */
[----:B------:R0:W-:Y:S01]  /*72a0*/  @P0 STG.E.U16 desc[UR20][R14.64], R7 ;  /* 0x000000070e000986 */ /* 0x0001e2000c101514 */
[----:B------:R-:W-:Y:S06]  /*72b0*/  BAR.SYNC.DEFER_BLOCKING 0x0 ;  /* 0x0000000000007b1d */ /* 0x000fec0000010000 */
[----:B------:R-:W-:Y:S05]  /*72c0*/  BRA.U UP0, `(.L_x_13) ;  /* 0x0000000100a07547 */ /* 0x000fea000b800000 */
[----:B------:R-:W1:Y:S01]  /*72d0*/  S2UR UR5, SR_CgaCtaId ;  /* 0x00000000000579c3 */ /* 0x000e620000008800 */
[----:B------:R-:W-:Y:S01]  /*72e0*/  NOP ;  /* 0x0000000000007918 */ /* 0x000fe20000000000 */
[----:B------:R-:W-:Y:S01]  /*72f0*/  UMOV UR4, 0x50 ;  /* 0x0000005000047882 */ /* 0x000fe20000000000 */
[----:B------:R-:W-:Y:S02]  /*7300*/  IMAD.U32 R0, RZ, RZ, UR8 ;  /* 0x00000008ff007e24 */ /* 0x000fe4000f8e00ff */
[----:B------:R-:W-:Y:S02]  /*7310*/  IMAD.MOV.U32 R3, RZ, RZ, 0x3 ;  /* 0x00000003ff037424 */ /* 0x000fe400078e00ff */
[----:B0-----:R-:W-:Y:S01]  /*7320*/  IMAD.MOV.U32 R7, RZ, RZ, 0x1 ;  /* 0x00000001ff077424 */ /* 0x001fe200078e00ff */
[----:B------:R-:W-:-:S04]  /*7330*/  LOP3.LUT R0, R0, 0xffff, RZ, 0xc0, !PT ;  /* 0x0000ffff00007812 */ /* 0x000fc800078ec0ff */
[----:B------:R-:W-:-:S05]  /*7340*/  SHF.R.U32.HI R0, RZ, 0x5, R0 ;  /* 0x00000005ff007819 */ /* 0x000fca0000011600 */
[----:B------:R-:W-:Y:S01]  /*7350*/  VIADD R2, R0, 0x10 ;  /* 0x0000001000027836 */ /* 0x000fe20000000000 */
[----:B------:R-:W-:Y:S01]  /*7360*/  SHF.L.U32 R0, R3, R0, RZ ;  /* 0x0000000003007219 */ /* 0x000fe200000006ff */
[----:B-1----:R-:W-:-:S03]  /*7370*/  ULEA UR6, UR5, UR4, 0x18 ;  /* 0x0000000405067291 */ /* 0x002fc6000f8ec0ff */
[----:B------:R-:W-:-:S04]  /*7380*/  SHF.L.U32 R3, R7, R2, RZ ;  /* 0x0000000207037219 */ /* 0x000fc800000006ff */
[----:B------:R-:W-:Y:S02]  /*7390*/  LOP3.LUT R0, R3, R0, RZ, 0xfc, !PT ;  /* 0x0000000003007212 */ /* 0x000fe400078efcff */
[----:B------:R-:W0:Y:S02]  /*73a0*/  LDS R5, [UR6] ;  /* 0x00000006ff057984 */ /* 0x000e240008000800 */
[C---:B------:R-:W-:Y:S02]  /*73b0*/  LOP3.LUT R2, R0.reuse, 0xffff, RZ, 0xc0, !PT ;  /* 0x0000ffff00027812 */ /* 0x040fe400078ec0ff */
[----:B0-----:R-:W-:-:S04]  /*73c0*/  LOP3.LUT R3, R0, 0xffff, R5, 0x80, !PT ;  /* 0x0000ffff00037812 */ /* 0x001fc800078e8005 */
[----:B------:R-:W-:-:S13]  /*73d0*/  ISETP.NE.AND P0, PT, R3, R2, PT ;  /* 0x000000020300720c */ /* 0x000fda0003f05270 */
[----:B------:R-:W-:Y:S05]  /*73e0*/  @P0 BRA `(.L_x_14) ;  /* 0x0000000000500947 */ /* 0x000fea0003800000 */
[----:B------:R-:W-:Y:S02]  /*73f0*/  SHF.R.U32.HI R5, RZ, 0x10, R5 ;  /* 0x00000010ff057819 */ /* 0x000fe40000011605 */
[----:B------:R-:W-:-:S04]  /*7400*/  SHF.R.U32.HI R2, RZ, 0x10, R0 ;  /* 0x00000010ff027819 */ /* 0x000fc80000011600 */
[----:B------:R-:W-:-:S04]  /*7410*/  LOP3.LUT R5, R5, R2, RZ, 0xc0, !PT ;  /* 0x0000000205057212 */ /* 0x000fc800078ec0ff */
[----:B------:R-:W-:-:S13]  /*7420*/  ISETP.NE.AND P0, PT, R5, R2, PT ;  /* 0x000000020500720c */ /* 0x000fda0003f05270 */
[----:B------:R-:W-:Y:S05]  /*7430*/  @P0 BRA `(.L_x_15) ;  /* 0x0000000000300947 */ /* 0x000fea0003800000 */
[----:B------:R-:W-:Y:S01]  /*7440*/  R2UR UR4, R0 ;  /* 0x00000000000472ca */ /* 0x000fe200000e0000 */
[----:B------:R-:W-:Y:S01]  /*7450*/  VOTEU.ANY UR5, UPT, PT ;  /* 0x0000000000057886 */ /* 0x000fe200038e0100 */
[----:B------:R-:W0:Y:S01]  /*7460*/  S2R R0, SR_LANEID ;  /* 0x0000000000007919 */ /* 0x000e220000000000 */
[----:B------:R-:W-:-:S10]  /*7470*/  UFLO.U32 UR5, UR5 ;  /* 0x00000005000572bd */ /* 0x000fd400080e0000 */
[----:B------:R-:W-:-:S06]  /*7480*/  ULOP3.LUT UR4, URZ, UR4, URZ, 0x33, !UPT ;  /* 0x00000004ff047292 */ /* 0x000fcc000f8e33ff */
[----:B------:R-:W-:-:S04]  /*7490*/  IMAD.U32 R2, RZ, RZ, UR4 ;  /* 0x00000004ff027e24 */ /* 0x000fc8000f8e00ff */
[----:B------:R-:W1:Y:S02]  /*74a0*/  REDUX UR7, R2 ;  /* 0x00000000020773c4 */ /* 0x000e640000000000 */
[----:B------:R2:W-:Y:S01]  /*74b0*/  UTCATOMSWS.AND URZ, UR4 ;  /* 0x0000000400ff79e3 */ /* 0x0005e20008000000 */
[----:B0-----:R-:W-:Y:S01]  /*74c0*/  ISETP.EQ.U32.AND P0, PT, R0, UR5, PT ;  /* 0x0000000500007c0c */ /* 0x001fe2000bf02070 */
[----:B-1----:R-:W-:-:S12]  /*74d0*/  IMAD.U32 R0, RZ, RZ, UR7 ;  /* 0x00000007ff007e24 */ /* 0x002fd8000f8e00ff */
[----:B------:R2:W-:Y:S01]  /*74e0*/  @P0 ATOMS.AND RZ, [UR6], R0 ;  /* 0x00000000ffff098c */ /* 0x0005e2000a800006 */
[----:B------:R-:W-:Y:S05]  /*74f0*/  BRA `(.L_x_13) ;  /* 0x0000000000147947 */ /* 0x000fea0003800000 */
.L_x_15:
[----:B------:R-:W-:-:S07]  /*7500*/  MOV R2, 0x7520 ;  /* 0x0000752000027802 */ /* 0x000fce0000000f00 */
[----:B------:R-:W-:Y:S05]  /*7510*/  CALL.REL.NOINC `($__internal_0_$__cuda_sm10x_tcgen05_guardrail_trap_col_being_dealloced_not_returned_by_alloc) ;  /* 0x00000000002c7944 */ /* 0x000fea0003c00000 */
[----:B------:R-:W-:Y:S05]  /*7520*/  BRA `(.L_x_13) ;  /* 0x0000000000087947 */ /* 0x000fea0003800000 */
.L_x_14:
[----:B------:R-:W-:-:S07]  /*7530*/  MOV R2, 0x7550 ;  /* 0x0000755000027802 */ /* 0x000fce0000000f00 */
[----:B------:R-:W-:Y:S05]  /*7540*/  CALL.REL.NOINC `($__internal_2_$__cuda_sm10x_tcgen05_guardrail_trap_unallocated_columns_being_dealloced) ;  /* 0x0000000000387944 */ /* 0x000fea0003c00000 */
.L_x_13:
[----:B------:R-:W-:Y:S01]  /*7550*/  NOP ;  /* 0x0000000000007918 */ /* 0x000fe20000000000 */
[----:B--2---:R-:W-:Y:S05]  /*7560*/  EXIT ;  /* 0x000000000000794d */ /* 0x004fea0003800000 */
.L_x_8:
[----:B------:R-:W0:Y:S02]  /*7570*/  SYNCS.PHASECHK.TRANS64.TRYWAIT P2, [UR11], R16 ;  /* 0x00000010ff0075a7 */ /* 0x000e24000804110b */
[----:B0-----:R-:W-:Y:S05]  /*7580*/  @!P2 BRA `(.L_x_8) ;  /* 0xfffffffc00f8a947 */ /* 0x001fea000383ffff */
[----:B------:R-:W-:Y:S05]  /*7590*/  BRA `(.L_x_16) ;  /* 0xffffffd800947947 */ /* 0x000fea000383ffff */
.L_x_12:
[----:B------:R-:W1:Y:S02]  /*75a0*/  SYNCS.PHASECHK.TRANS64.TRYWAIT P0, [UR11], R4 ;  /* 0x00000004ff0075a7 */ /* 0x000e64000800110b */
[----:B-1----:R-:W-:Y:S05]  /*75b0*/  @!P0 BRA `(.L_x_12) ;  /* 0xfffffffc00f88947 */ /* 0x002fea000383ffff */
[----:B------:R-:W-:Y:S05]  /*75c0*/  BRA `(.L_x_11) ;  /* 0xffffffec00b07947 */ /* 0x000fea000383ffff */
        .weak           $__internal_0_$__cuda_sm10x_tcgen05_guardrail_trap_col_being_dealloced_not_returned_by_alloc
        .type           $__internal_0_$__cuda_sm10x_tcgen05_guardrail_trap_col_being_dealloced_not_returned_by_alloc,@function
        .size           $__internal_0_$__cuda_sm10x_tcgen05_guardrail_trap_col_being_dealloced_not_returned_by_alloc,($__internal_1_$__cuda_sm10x_tcgen05_guardrail_trap_phase_invalid_during_alloc - $__internal_0_$__cuda_sm10x_tcgen05_guardrail_trap_col_being_dealloced_not_returned_by_alloc)
$__internal_0_$__cuda_sm10x_tcgen05_guardrail_trap_col_being_dealloced_not_returned_by_alloc:
[----:B------:R-:W-:Y:S05]  /*75d0*/  BPT.TRAP 0x1 ;  /* 0x000000040000795c */ /* 0x000fea0000300000 */
[----:B------:R-:W-:-:S04]  /*75e0*/  IMAD.MOV.U32 R3, RZ, RZ, 0x0 ;  /* 0x00000000ff037424 */ /* 0x000fc800078e00ff */
[----:B------:R-:W-:Y:S05]  /*75f0*/  RET.REL.NODEC R2 `(matmul_kernel) ;  /* 0xffffff8802807950 */ /* 0x000fea0003c3ffff */
        .weak           $__internal_1_$__cuda_sm10x_tcgen05_guardrail_trap_phase_invalid_during_alloc
        .type           $__internal_1_$__cuda_sm10x_tcgen05_guardrail_trap_phase_invalid_during_alloc,@function
        .size           $__internal_1_$__cuda_sm10x_tcgen05_guardrail_trap_phase_invalid_during_alloc,($__internal_2_$__cuda_sm10x_tcgen05_guardrail_trap_unallocated_columns_being_dealloced - $__internal_1_$__cuda_sm10x_tcgen05_guardrail_trap_phase_invalid_during_alloc)
$__internal_1_$__cuda_sm10x_tcgen05_guardrail_trap_phase_invalid_during_alloc:
[----:B------:R-:W-:Y:S05]  /*7600*/  BPT.TRAP 0x1 ;  /* 0x000000040000795c */ /* 0x000fea0000300000 */
[----:B------:R-:W-:-:S04]  /*7610*/  IMAD.MOV.U32 R3, RZ, RZ, 0x0 ;  /* 0x00000000ff037424 */ /* 0x000fc800078e00ff */
[----:B------:R-:W-:Y:S05]  /*7620*/  RET.REL.NODEC R2 `(matmul_kernel) ;  /* 0xffffff8802747950 */ /* 0x000fea0003c3ffff */
        .weak           $__internal_2_$__cuda_sm10x_tcgen05_guardrail_trap_unallocated_columns_being_dealloced
        .type           $__internal_2_$__cuda_sm10x_tcgen05_guardrail_trap_unallocated_columns_being_dealloced,@function
        .size           $__internal_2_$__cuda_sm10x_tcgen05_guardrail_trap_unallocated_columns_being_dealloced,(.L_x_20 - $__internal_2_$__cuda_sm10x_tcgen05_guardrail_trap_unallocated_columns_being_dealloced)
$__internal_2_$__cuda_sm10x_tcgen05_guardrail_trap_unallocated_columns_being_dealloced:
[----:B------:R-:W-:Y:S05]  /*7630*/  BPT.TRAP 0x1 ;  /* 0x000000040000795c */ /* 0x000fea0000300000 */
[----:B------:R-:W-:-:S04]  /*7640*/  IMAD.MOV.U32 R3, RZ, RZ, 0x0 ;  /* 0x00000000ff037424 */ /* 0x000fc800078e00ff */
[----:B------:R-:W-:Y:S05]  /*7650*/  RET.REL.NODEC R2 `(matmul_kernel) ;  /* 0xffffff8802687950 */ /* 0x000fea0003c3ffff */
.L_x_17:
[----:B------:R-:W-:-:S00]  /*7660*/  BRA `(.L_x_17) ;  /* 0xfffffffc00fc7947 */ /* 0x000fc0000383ffff */
[----:B------:R-:W-:-:S00]  /*7670*/  NOP ;  /* 0x0000000000007918 */ /* 0x000fc00000000000 */
        /* <DEDUP_REMOVED lines=8> */
.L_x_20:


//--------------------- .nv.shared.matmul_kernel  --------------------------
	.section	.nv.shared.matmul_kernel,"aw",@nobits
	.sectionflags	@""
	.align	16
	.zero		1024


//--------------------- .nv.shared.reserved.0     --------------------------
	.section	.nv.shared.reserved.0,"aw",@nobits
	.align	8
	.weak		__nv_reservedSMEM_offset_0_alias
	.size		__nv_reservedSMEM_offset_0_alias, 0, 64
	.other		__nv_reservedSMEM_offset_0_alias,@"STO_CUDA_RESERVED_SHARED STV_DEFAULT"
__nv_reservedSMEM_offset_0_alias:
	.zero		0
.nv.shared.reserved.0:
	.zero		64
	.weak		__nv_reservedSMEM_allocation_phase
	.type		__nv_reservedSMEM_allocation_phase,@object
	.size		__nv_reservedSMEM_allocation_phase,(.L_0 - __nv_reservedSMEM_allocation_phase)
__nv_reservedSMEM_allocation_phase:
	.zero		1
.L_0:
	.zero		7
	.weak		__nv_reservedSMEM_devtool_atexit_pc
	.type		__nv_reservedSMEM_devtool_atexit_pc,@object
	.size		__nv_reservedSMEM_devtool_atexit_pc,(__nv_reservedSMEM_allocation_mask - __nv_reservedSMEM_devtool_atexit_pc)
__nv_reservedSMEM_devtool_atexit_pc:
	.zero		8
	.weak		__nv_reservedSMEM_allocation_mask
	.type		__nv_reservedSMEM_allocation_mask,@object
	.size		__nv_reservedSMEM_allocation_mask,(.L_2 - __nv_reservedSMEM_allocation_mask)
__nv_reservedSMEM_allocation_mask:
	.zero		4
.L_2:


//--------------------- .nv.constant0.matmul_kernel --------------------------
	.section	.nv.constant0.matmul_kernel,"a",@progbits
	.sectionflags	@""
	.align	4
.nv.constant0.matmul_kernel:
	.zero		976


//--------------------- SYMBOLS --------------------------

	.type		.nv.reservedSmem.offset0,@object
	.size		.nv.reservedSmem.offset0,0x4
	.type		.nv.reservedSmem.cap,@object
	.size		.nv.reservedSmem.cap,0x4
